//
// Generated by NVIDIA NVVM Compiler
//
// Compiler Build ID: CL-36424714
// Cuda compilation tools, release 13.0, V13.0.88
// Based on NVVM 20.0.0
//

.version 9.0
.target sm_100
.address_size 64

	// .globl	_Z5iloopPfS_iS_S_

.visible .entry _Z5iloopPfS_iS_S_(
	.param .u64 .ptr .align 1 _Z5iloopPfS_iS_S__param_0,
	.param .u64 .ptr .align 1 _Z5iloopPfS_iS_S__param_1,
	.param .u32 _Z5iloopPfS_iS_S__param_2,
	.param .u64 .ptr .align 1 _Z5iloopPfS_iS_S__param_3,
	.param .u64 .ptr .align 1 _Z5iloopPfS_iS_S__param_4
)
{
	.reg .pred 	%p<27>;
	.reg .b32 	%r<56>;
	.reg .b32 	%f<102>;
	.reg .b64 	%rd<53>;

	ld.param.u64 	%rd14, [_Z5iloopPfS_iS_S__param_0];
	ld.param.u64 	%rd15, [_Z5iloopPfS_iS_S__param_1];
	ld.param.u32 	%r25, [_Z5iloopPfS_iS_S__param_2];
	ld.param.u64 	%rd16, [_Z5iloopPfS_iS_S__param_3];
	ld.param.u64 	%rd17, [_Z5iloopPfS_iS_S__param_4];
	cvta.to.global.u64 	%rd1, %rd16;
	cvta.to.global.u64 	%rd2, %rd17;
	cvta.to.global.u64 	%rd3, %rd14;
	cvta.to.global.u64 	%rd4, %rd15;
	mov.u32 	%r26, %ctaid.x;
	mov.u32 	%r27, %ntid.x;
	mov.u32 	%r28, %tid.x;
	mad.lo.s32 	%r48, %r26, %r27, %r28;
	mov.u32 	%r29, %nctaid.x;
	mul.lo.s32 	%r2, %r29, %r27;
	setp.ge.s32 	%p1, %r48, %r25;
	@%p1 bra 	$L__BB0_45;
	setp.gt.s32 	%p2, %r25, 0;
	@%p2 bra 	$L__BB0_2;
	bra.uni 	$L__BB0_44;
$L__BB0_2:
	and.b32  	%r3, %r25, 7;
	add.s32 	%r4, %r3, -1;
	and.b32  	%r5, %r25, 3;
	and.b32  	%r6, %r25, 2147483640;
	and.b32  	%r7, %r25, 1;
	add.s64 	%rd5, %rd1, 16;
$L__BB0_3:
	setp.lt.u32 	%p4, %r25, 8;
	mul.lo.s32 	%r9, %r48, %r25;
	mov.f32 	%f81, 0f00000000;
	mov.b32 	%r53, 0;
	@%p4 bra 	$L__BB0_22;
	neg.s32 	%r50, %r48;
	mul.wide.s32 	%rd23, %r9, 4;
	add.s64 	%rd24, %rd3, %rd23;
	add.s64 	%rd51, %rd24, 16;
	mov.f32 	%f81, 0f00000000;
	mov.b32 	%r51, 0;
	mov.u64 	%rd52, %rd5;
	mov.u32 	%r49, %r9;
$L__BB0_5:
	.pragma "nounroll";
	setp.eq.s32 	%p5, %r50, 0;
	@%p5 bra 	$L__BB0_7;
	mul.wide.s32 	%rd25, %r49, 4;
	add.s64 	%rd26, %rd3, %rd25;
	ld.global.f32 	%f44, [%rd26];
	ld.global.f32 	%f45, [%rd52+-16];
	fma.rn.f32 	%f81, %f44, %f45, %f81;
$L__BB0_7:
	add.s32 	%r33, %r51, 1;
	setp.eq.s32 	%p6, %r48, %r33;
	@%p6 bra 	$L__BB0_9;
	ld.global.f32 	%f46, [%rd51+-12];
	ld.global.f32 	%f47, [%rd52+-12];
	fma.rn.f32 	%f81, %f46, %f47, %f81;
$L__BB0_9:
	add.s32 	%r34, %r51, 2;
	setp.eq.s32 	%p7, %r48, %r34;
	@%p7 bra 	$L__BB0_11;
	ld.global.f32 	%f48, [%rd51+-8];
	ld.global.f32 	%f49, [%rd52+-8];
	fma.rn.f32 	%f81, %f48, %f49, %f81;
$L__BB0_11:
	add.s32 	%r35, %r51, 3;
	setp.eq.s32 	%p8, %r48, %r35;
	@%p8 bra 	$L__BB0_13;
	ld.global.f32 	%f50, [%rd51+-4];
	ld.global.f32 	%f51, [%rd52+-4];
	fma.rn.f32 	%f81, %f50, %f51, %f81;
$L__BB0_13:
	add.s32 	%r36, %r51, 4;
	setp.eq.s32 	%p9, %r48, %r36;
	@%p9 bra 	$L__BB0_15;
	ld.global.f32 	%f52, [%rd51];
	ld.global.f32 	%f53, [%rd52];
	fma.rn.f32 	%f81, %f52, %f53, %f81;
$L__BB0_15:
	add.s32 	%r37, %r51, 5;
	setp.eq.s32 	%p10, %r48, %r37;
	@%p10 bra 	$L__BB0_17;
	ld.global.f32 	%f54, [%rd51+4];
	ld.global.f32 	%f55, [%rd52+4];
	fma.rn.f32 	%f81, %f54, %f55, %f81;
$L__BB0_17:
	add.s32 	%r38, %r51, 6;
	setp.eq.s32 	%p11, %r48, %r38;
	@%p11 bra 	$L__BB0_19;
	ld.global.f32 	%f56, [%rd51+8];
	ld.global.f32 	%f57, [%rd52+8];
	fma.rn.f32 	%f81, %f56, %f57, %f81;
$L__BB0_19:
	add.s32 	%r39, %r51, 7;
	setp.eq.s32 	%p12, %r48, %r39;
	@%p12 bra 	$L__BB0_21;
	ld.global.f32 	%f58, [%rd51+12];
	ld.global.f32 	%f59, [%rd52+12];
	fma.rn.f32 	%f81, %f58, %f59, %f81;
$L__BB0_21:
	add.s32 	%r51, %r51, 8;
	add.s32 	%r50, %r50, 8;
	add.s32 	%r49, %r49, 8;
	add.s64 	%rd52, %rd52, 32;
	add.s64 	%rd51, %rd51, 32;
	setp.ne.s32 	%p13, %r51, %r6;
	mov.u32 	%r53, %r6;
	@%p13 bra 	$L__BB0_5;
$L__BB0_22:
	setp.eq.s32 	%p14, %r3, 0;
	@%p14 bra 	$L__BB0_43;
	setp.lt.u32 	%p15, %r4, 3;
	@%p15 bra 	$L__BB0_33;
	setp.eq.s32 	%p16, %r48, %r53;
	mul.wide.u32 	%rd27, %r53, 4;
	add.s64 	%rd11, %rd1, %rd27;
	@%p16 bra 	$L__BB0_26;
	add.s32 	%r40, %r53, %r9;
	mul.wide.s32 	%rd28, %r40, 4;
	add.s64 	%rd29, %rd3, %rd28;
	ld.global.f32 	%f61, [%rd29];
	ld.global.f32 	%f62, [%rd11];
	fma.rn.f32 	%f81, %f61, %f62, %f81;
$L__BB0_26:
	add.s32 	%r41, %r53, 1;
	setp.eq.s32 	%p17, %r48, %r41;
	cvt.s64.s32 	%rd30, %r9;
	cvt.u64.u32 	%rd31, %r53;
	add.s64 	%rd32, %rd31, %rd30;
	shl.b64 	%rd33, %rd32, 2;
	add.s64 	%rd12, %rd3, %rd33;
	@%p17 bra 	$L__BB0_28;
	ld.global.f32 	%f63, [%rd12+4];
	ld.global.f32 	%f64, [%rd11+4];
	fma.rn.f32 	%f81, %f63, %f64, %f81;
$L__BB0_28:
	add.s32 	%r42, %r53, 2;
	setp.eq.s32 	%p18, %r48, %r42;
	@%p18 bra 	$L__BB0_30;
	ld.global.f32 	%f65, [%rd12+8];
	ld.global.f32 	%f66, [%rd11+8];
	fma.rn.f32 	%f81, %f65, %f66, %f81;
$L__BB0_30:
	add.s32 	%r43, %r53, 3;
	setp.eq.s32 	%p19, %r48, %r43;
	@%p19 bra 	$L__BB0_32;
	ld.global.f32 	%f67, [%rd12+12];
	ld.global.f32 	%f68, [%rd11+12];
	fma.rn.f32 	%f81, %f67, %f68, %f81;
$L__BB0_32:
	add.s32 	%r53, %r53, 4;
$L__BB0_33:
	setp.eq.s32 	%p20, %r5, 0;
	@%p20 bra 	$L__BB0_43;
	setp.eq.s32 	%p21, %r5, 1;
	@%p21 bra 	$L__BB0_40;
	setp.eq.s32 	%p22, %r48, %r53;
	mul.wide.u32 	%rd34, %r53, 4;
	add.s64 	%rd13, %rd1, %rd34;
	@%p22 bra 	$L__BB0_37;
	add.s32 	%r44, %r53, %r9;
	mul.wide.s32 	%rd35, %r44, 4;
	add.s64 	%rd36, %rd3, %rd35;
	ld.global.f32 	%f70, [%rd36];
	ld.global.f32 	%f71, [%rd13];
	fma.rn.f32 	%f81, %f70, %f71, %f81;
$L__BB0_37:
	add.s32 	%r45, %r53, 1;
	setp.eq.s32 	%p23, %r48, %r45;
	@%p23 bra 	$L__BB0_39;
	cvt.s64.s32 	%rd37, %r9;
	cvt.s64.s32 	%rd38, %r53;
	add.s64 	%rd39, %rd38, %rd37;
	shl.b64 	%rd40, %rd39, 2;
	add.s64 	%rd41, %rd3, %rd40;
	ld.global.f32 	%f72, [%rd41+4];
	ld.global.f32 	%f73, [%rd13+4];
	fma.rn.f32 	%f81, %f72, %f73, %f81;
$L__BB0_39:
	add.s32 	%r53, %r53, 2;
$L__BB0_40:
	setp.eq.s32 	%p24, %r7, 0;
	@%p24 bra 	$L__BB0_43;
	setp.eq.s32 	%p25, %r48, %r53;
	@%p25 bra 	$L__BB0_43;
	add.s32 	%r46, %r53, %r9;
	mul.wide.s32 	%rd42, %r46, 4;
	add.s64 	%rd43, %rd3, %rd42;
	ld.global.f32 	%f74, [%rd43];
	mul.wide.u32 	%rd44, %r53, 4;
	add.s64 	%rd45, %rd1, %rd44;
	ld.global.f32 	%f75, [%rd45];
	fma.rn.f32 	%f81, %f74, %f75, %f81;
$L__BB0_43:
	mul.wide.s32 	%rd46, %r48, 4;
	add.s64 	%rd47, %rd4, %rd46;
	ld.global.f32 	%f76, [%rd47];
	sub.f32 	%f77, %f76, %f81;
	add.s32 	%r47, %r9, %r48;
	mul.wide.s32 	%rd48, %r47, 4;
	add.s64 	%rd49, %rd3, %rd48;
	ld.global.f32 	%f78, [%rd49];
	div.rn.f32 	%f79, %f77, %f78;
	add.s64 	%rd50, %rd2, %rd46;
	st.global.f32 	[%rd50], %f79;
	add.s32 	%r48, %r48, %r2;
	setp.lt.s32 	%p26, %r48, %r25;
	@%p26 bra 	$L__BB0_3;
	bra.uni 	$L__BB0_45;
$L__BB0_44:
	mul.wide.s32 	%rd18, %r48, 4;
	add.s64 	%rd19, %rd4, %rd18;
	ld.global.f32 	%f38, [%rd19];
	mad.lo.s32 	%r30, %r48, %r25, %r48;
	mul.wide.s32 	%rd20, %r30, 4;
	add.s64 	%rd21, %rd3, %rd20;
	ld.global.f32 	%f39, [%rd21];
	div.rn.f32 	%f40, %f38, %f39;
	add.s64 	%rd22, %rd2, %rd18;
	st.global.f32 	[%rd22], %f40;
	add.s32 	%r48, %r48, %r2;
	setp.lt.s32 	%p3, %r48, %r25;
	@%p3 bra 	$L__BB0_44;
$L__BB0_45:
	ret;

}
	// .globl	_Z3addPfS_i
.visible .entry _Z3addPfS_i(
	.param .u64 .ptr .align 1 _Z3addPfS_i_param_0,
	.param .u64 .ptr .align 1 _Z3addPfS_i_param_1,
	.param .u32 _Z3addPfS_i_param_2
)
{
	.reg .pred 	%p<10>;
	.reg .b32 	%r<23>;
	.reg .b32 	%f<88>;
	.reg .b64 	%rd<28>;

	ld.param.u64 	%rd15, [_Z3addPfS_i_param_0];
	ld.param.u64 	%rd16, [_Z3addPfS_i_param_1];
	ld.param.u32 	%r16, [_Z3addPfS_i_param_2];
	cvta.to.global.u64 	%rd1, %rd16;
	cvta.to.global.u64 	%rd2, %rd15;
	setp.lt.s32 	%p1, %r16, 1;
	@%p1 bra 	$L__BB1_13;
	and.b32  	%r1, %r16, 15;
	setp.lt.u32 	%p2, %r16, 16;
	mov.b32 	%r20, 0;
	@%p2 bra 	$L__BB1_4;
	and.b32  	%r20, %r16, 2147483632;
	neg.s32 	%r18, %r20;
	add.s64 	%rd25, %rd2, 32;
	add.s64 	%rd24, %rd1, 32;
$L__BB1_3:
	.pragma "nounroll";
	ld.global.f32 	%f1, [%rd25+-32];
	ld.global.f32 	%f2, [%rd24+-32];
	add.f32 	%f3, %f1, %f2;
	st.global.f32 	[%rd24+-32], %f3;
	ld.global.f32 	%f4, [%rd25+-28];
	ld.global.f32 	%f5, [%rd24+-28];
	add.f32 	%f6, %f4, %f5;
	st.global.f32 	[%rd24+-28], %f6;
	ld.global.f32 	%f7, [%rd25+-24];
	ld.global.f32 	%f8, [%rd24+-24];
	add.f32 	%f9, %f7, %f8;
	st.global.f32 	[%rd24+-24], %f9;
	ld.global.f32 	%f10, [%rd25+-20];
	ld.global.f32 	%f11, [%rd24+-20];
	add.f32 	%f12, %f10, %f11;
	st.global.f32 	[%rd24+-20], %f12;
	ld.global.f32 	%f13, [%rd25+-16];
	ld.global.f32 	%f14, [%rd24+-16];
	add.f32 	%f15, %f13, %f14;
	st.global.f32 	[%rd24+-16], %f15;
	ld.global.f32 	%f16, [%rd25+-12];
	ld.global.f32 	%f17, [%rd24+-12];
	add.f32 	%f18, %f16, %f17;
	st.global.f32 	[%rd24+-12], %f18;
	ld.global.f32 	%f19, [%rd25+-8];
	ld.global.f32 	%f20, [%rd24+-8];
	add.f32 	%f21, %f19, %f20;
	st.global.f32 	[%rd24+-8], %f21;
	ld.global.f32 	%f22, [%rd25+-4];
	ld.global.f32 	%f23, [%rd24+-4];
	add.f32 	%f24, %f22, %f23;
	st.global.f32 	[%rd24+-4], %f24;
	ld.global.f32 	%f25, [%rd25];
	ld.global.f32 	%f26, [%rd24];
	add.f32 	%f27, %f25, %f26;
	st.global.f32 	[%rd24], %f27;
	ld.global.f32 	%f28, [%rd25+4];
	ld.global.f32 	%f29, [%rd24+4];
	add.f32 	%f30, %f28, %f29;
	st.global.f32 	[%rd24+4], %f30;
	ld.global.f32 	%f31, [%rd25+8];
	ld.global.f32 	%f32, [%rd24+8];
	add.f32 	%f33, %f31, %f32;
	st.global.f32 	[%rd24+8], %f33;
	ld.global.f32 	%f34, [%rd25+12];
	ld.global.f32 	%f35, [%rd24+12];
	add.f32 	%f36, %f34, %f35;
	st.global.f32 	[%rd24+12], %f36;
	ld.global.f32 	%f37, [%rd25+16];
	ld.global.f32 	%f38, [%rd24+16];
	add.f32 	%f39, %f37, %f38;
	st.global.f32 	[%rd24+16], %f39;
	ld.global.f32 	%f40, [%rd25+20];
	ld.global.f32 	%f41, [%rd24+20];
	add.f32 	%f42, %f40, %f41;
	st.global.f32 	[%rd24+20], %f42;
	ld.global.f32 	%f43, [%rd25+24];
	ld.global.f32 	%f44, [%rd24+24];
	add.f32 	%f45, %f43, %f44;
	st.global.f32 	[%rd24+24], %f45;
	ld.global.f32 	%f46, [%rd25+28];
	ld.global.f32 	%f47, [%rd24+28];
	add.f32 	%f48, %f46, %f47;
	st.global.f32 	[%rd24+28], %f48;
	add.s32 	%r18, %r18, 16;
	add.s64 	%rd25, %rd25, 64;
	add.s64 	%rd24, %rd24, 64;
	setp.ne.s32 	%p3, %r18, 0;
	@%p3 bra 	$L__BB1_3;
$L__BB1_4:
	setp.eq.s32 	%p4, %r1, 0;
	@%p4 bra 	$L__BB1_13;
	and.b32  	%r7, %r16, 7;
	setp.lt.u32 	%p5, %r1, 8;
	@%p5 bra 	$L__BB1_7;
	mul.wide.u32 	%rd17, %r20, 4;
	add.s64 	%rd18, %rd2, %rd17;
	ld.global.f32 	%f49, [%rd18];
	add.s64 	%rd19, %rd1, %rd17;
	ld.global.f32 	%f50, [%rd19];
	add.f32 	%f51, %f49, %f50;
	st.global.f32 	[%rd19], %f51;
	ld.global.f32 	%f52, [%rd18+4];
	ld.global.f32 	%f53, [%rd19+4];
	add.f32 	%f54, %f52, %f53;
	st.global.f32 	[%rd19+4], %f54;
	ld.global.f32 	%f55, [%rd18+8];
	ld.global.f32 	%f56, [%rd19+8];
	add.f32 	%f57, %f55, %f56;
	st.global.f32 	[%rd19+8], %f57;
	ld.global.f32 	%f58, [%rd18+12];
	ld.global.f32 	%f59, [%rd19+12];
	add.f32 	%f60, %f58, %f59;
	st.global.f32 	[%rd19+12], %f60;
	ld.global.f32 	%f61, [%rd18+16];
	ld.global.f32 	%f62, [%rd19+16];
	add.f32 	%f63, %f61, %f62;
	st.global.f32 	[%rd19+16], %f63;
	ld.global.f32 	%f64, [%rd18+20];
	ld.global.f32 	%f65, [%rd19+20];
	add.f32 	%f66, %f64, %f65;
	st.global.f32 	[%rd19+20], %f66;
	ld.global.f32 	%f67, [%rd18+24];
	ld.global.f32 	%f68, [%rd19+24];
	add.f32 	%f69, %f67, %f68;
	st.global.f32 	[%rd19+24], %f69;
	ld.global.f32 	%f70, [%rd18+28];
	ld.global.f32 	%f71, [%rd19+28];
	add.f32 	%f72, %f70, %f71;
	st.global.f32 	[%rd19+28], %f72;
	add.s32 	%r20, %r20, 8;
$L__BB1_7:
	setp.eq.s32 	%p6, %r7, 0;
	@%p6 bra 	$L__BB1_13;
	and.b32  	%r10, %r16, 3;
	setp.lt.u32 	%p7, %r7, 4;
	@%p7 bra 	$L__BB1_10;
	mul.wide.u32 	%rd20, %r20, 4;
	add.s64 	%rd21, %rd2, %rd20;
	ld.global.f32 	%f73, [%rd21];
	add.s64 	%rd22, %rd1, %rd20;
	ld.global.f32 	%f74, [%rd22];
	add.f32 	%f75, %f73, %f74;
	st.global.f32 	[%rd22], %f75;
	ld.global.f32 	%f76, [%rd21+4];
	ld.global.f32 	%f77, [%rd22+4];
	add.f32 	%f78, %f76, %f77;
	st.global.f32 	[%rd22+4], %f78;
	ld.global.f32 	%f79, [%rd21+8];
	ld.global.f32 	%f80, [%rd22+8];
	add.f32 	%f81, %f79, %f80;
	st.global.f32 	[%rd22+8], %f81;
	ld.global.f32 	%f82, [%rd21+12];
	ld.global.f32 	%f83, [%rd22+12];
	add.f32 	%f84, %f82, %f83;
	st.global.f32 	[%rd22+12], %f84;
	add.s32 	%r20, %r20, 4;
$L__BB1_10:
	setp.eq.s32 	%p8, %r10, 0;
	@%p8 bra 	$L__BB1_13;
	mul.wide.u32 	%rd23, %r20, 4;
	add.s64 	%rd27, %rd1, %rd23;
	add.s64 	%rd26, %rd2, %rd23;
	neg.s32 	%r22, %r10;
$L__BB1_12:
	.pragma "nounroll";
	ld.global.f32 	%f85, [%rd26];
	ld.global.f32 	%f86, [%rd27];
	add.f32 	%f87, %f85, %f86;
	st.global.f32 	[%rd27], %f87;
	add.s64 	%rd27, %rd27, 4;
	add.s64 	%rd26, %rd26, 4;
	add.s32 	%r22, %r22, 1;
	setp.ne.s32 	%p9, %r22, 0;
	@%p9 bra 	$L__BB1_12;
$L__BB1_13:
	ret;

}


// ===== COMPILED SASS (sm_100) =====

	.target	sm_100

	.elftype	@"ET_EXEC"


//--------------------- .note.nv.tkinfo           --------------------------
	.section	.note.nv.tkinfo,"",@"SHT_NOTE"
	.sectionflags	@"SHF_NOTE_NV_TKINFO"
	.tkinfo
        /*0018*/ 	.word	0x00000002
        /*0030*/ 	.string	""
        /*0030*/ 	.string	"ptxas"
        /*0030*/ 	.string	"Cuda compilation tools, release 13.0, V13.0.88"
        /*0030*/ 	.string	"Build cuda_13.0.r13.0/compiler.36424714_0"
        /*0030*/ 	.string	"-arch sm_100 -m 64 "



//--------------------- .note.nv.cuinfo           --------------------------
	.section	.note.nv.cuinfo,"",@"SHT_NOTE"
	.sectionflags	@"SHF_NOTE_NV_CUINFO"
        /*0018*/ 	.short	0x0002
        /*001a*/ 	.short	0x0064
        /*001c*/ 	.short	0x0082
	.zero		2


//--------------------- .nv.info                  --------------------------
	.section	.nv.info,"",@"SHT_CUDA_INFO"
	.align	4


	//----- nvinfo : EIATTR_REGCOUNT
	.align		4
        /*0000*/ 	.byte	0x04, 0x2f
        /*0002*/ 	.short	(.L_1 - .L_0)
	.align		4
.L_0:
        /*0004*/ 	.word	index@(_Z5iloopPfS_iS_S_)
        /*0008*/ 	.word	0x0000001c


	//----- nvinfo : EIATTR_FRAME_SIZE
	.align		4
.L_1:
        /*000c*/ 	.byte	0x04, 0x11
        /*000e*/ 	.short	(.L_3 - .L_2)
	.align		4
.L_2:
        /*0010*/ 	.word	index@($__internal_0_$__cuda_sm3x_div_rn_noftz_f32_slowpath)
        /*0014*/ 	.word	0x00000000


	//----- nvinfo : EIATTR_FRAME_SIZE
	.align		4
.L_3:
        /*0018*/ 	.byte	0x04, 0x11
        /*001a*/ 	.short	(.L_5 - .L_4)
	.align		4
.L_4:
        /*001c*/ 	.word	index@(_Z5iloopPfS_iS_S_)
        /*0020*/ 	.word	0x00000000


	//----- nvinfo : EIATTR_REGCOUNT
	.align		4
.L_5:
        /*0024*/ 	.byte	0x04, 0x2f
        /*0026*/ 	.short	(.L_7 - .L_6)
	.align		4
.L_6:
        /*0028*/ 	.word	index@(_Z3addPfS_i)
        /*002c*/ 	.word	0x00000012


	//----- nvinfo : EIATTR_FRAME_SIZE
	.align		4
.L_7:
        /*0030*/ 	.byte	0x04, 0x11
        /*0032*/ 	.short	(.L_9 - .L_8)
	.align		4
.L_8:
        /*0034*/ 	.word	index@(_Z3addPfS_i)
        /*0038*/ 	.word	0x00000000


	//----- nvinfo : EIATTR_MIN_STACK_SIZE
	.align		4
.L_9:
        /*003c*/ 	.byte	0x04, 0x12
        /*003e*/ 	.short	(.L_11 - .L_10)
	.align		4
.L_10:
        /*0040*/ 	.word	index@(_Z3addPfS_i)
        /*0044*/ 	.word	0x00000000


	//----- nvinfo : EIATTR_MIN_STACK_SIZE
	.align		4
.L_11:
        /*0048*/ 	.byte	0x04, 0x12
        /*004a*/ 	.short	(.L_13 - .L_12)
	.align		4
.L_12:
        /*004c*/ 	.word	index@(_Z5iloopPfS_iS_S_)
        /*0050*/ 	.word	0x00000000
.L_13:


//--------------------- .nv.compat                --------------------------
	.section	.nv.compat,"",@"SHT_CUDA_COMPAT_INFO"
	.align	4
        /*0000*/ 	.byte	0x02, 0x09, 0x00, 0x00, 0x02, 0x02, 0x01, 0x00, 0x02, 0x05, 0x05, 0x00, 0x03, 0x07, 0x01, 0x01
        /*0010*/ 	.byte	0x02, 0x03, 0x00, 0x00, 0x02, 0x06, 0x01, 0x00, 0x04, 0x0b, 0x08, 0x00, 0x01, 0x00, 0x00, 0x00
        /*0020*/ 	.byte	0x00, 0x00, 0x00, 0x00


//--------------------- .nv.info._Z3addPfS_i      --------------------------
	.section	.nv.info._Z3addPfS_i,"",@"SHT_CUDA_INFO"
	.sectionflags	@""
	.align	4


	//----- nvinfo : EIATTR_CUDA_API_VERSION
	.align		4
        /*0000*/ 	.byte	0x04, 0x37
        /*0002*/ 	.short	(.L_15 - .L_14)
.L_14:
        /*0004*/ 	.word	0x00000082


	//----- nvinfo : EIATTR_KPARAM_INFO
	.align		4
.L_15:
        /*0008*/ 	.byte	0x04, 0x17
        /*000a*/ 	.short	(.L_17 - .L_16)
.L_16:
        /*000c*/ 	.word	0x00000000
        /*0010*/ 	.short	0x0002
        /*0012*/ 	.short	0x0010
        /*0014*/ 	.byte	0x00, 0xf0, 0x11, 0x00


	//----- nvinfo : EIATTR_KPARAM_INFO
	.align		4
.L_17:
        /*0018*/ 	.byte	0x04, 0x17
        /*001a*/ 	.short	(.L_19 - .L_18)
.L_18:
        /*001c*/ 	.word	0x00000000
        /*0020*/ 	.short	0x0001
        /*0022*/ 	.short	0x0008
        /*0024*/ 	.byte	0x00, 0xf5, 0x21, 0x00


	//----- nvinfo : EIATTR_KPARAM_INFO
	.align		4
.L_19:
        /*0028*/ 	.byte	0x04, 0x17
        /*002a*/ 	.short	(.L_21 - .L_20)
.L_20:
        /*002c*/ 	.word	0x00000000
        /*0030*/ 	.short	0x0000
        /*0032*/ 	.short	0x0000
        /*0034*/ 	.byte	0x00, 0xf5, 0x21, 0x00


	//----- nvinfo : EIATTR_SPARSE_MMA_MASK
	.align		4
.L_21:
        /*0038*/ 	.byte	0x03, 0x50
        /*003a*/ 	.short	0x0000


	//----- nvinfo : EIATTR_MAXREG_COUNT
	.align		4
        /*003c*/ 	.byte	0x03, 0x1b
        /*003e*/ 	.short	0x00ff


	//----- nvinfo : EIATTR_MERCURY_ISA_VERSION
	.align		4
        /*0040*/ 	.byte	0x03, 0x5f
        /*0042*/ 	.short	0x0101


	//----- nvinfo : EIATTR_VRC_CTA_INIT_COUNT
	.align		4
        /*0044*/ 	.byte	0x02, 0x4a
	.zero		1
	.zero		1


	//----- nvinfo : EIATTR_EXIT_INSTR_OFFSETS
	.align		4
        /*0048*/ 	.byte	0x04, 0x1c
        /*004a*/ 	.short	(.L_23 - .L_22)


	//   ....[0]....
.L_22:
        /*004c*/ 	.word	0x00000030


	//   ....[1]....
        /*0050*/ 	.word	0x000005f0


	//   ....[2]....
        /*0054*/ 	.word	0x00000890


	//   ....[3]....
        /*0058*/ 	.word	0x00000a30


	//   ....[4]....
        /*005c*/ 	.word	0x00000b80


	//----- nvinfo : EIATTR_CBANK_PARAM_SIZE
	.align		4
.L_23:
        /*0060*/ 	.byte	0x03, 0x19
        /*0062*/ 	.short	0x0014


	//----- nvinfo : EIATTR_PARAM_CBANK
	.align		4
        /*0064*/ 	.byte	0x04, 0x0a
        /*0066*/ 	.short	(.L_25 - .L_24)
	.align		4
.L_24:
        /*0068*/ 	.word	index@(.nv.constant0._Z3addPfS_i)
        /*006c*/ 	.short	0x0380
        /*006e*/ 	.short	0x0014


	//----- nvinfo : EIATTR_SW_WAR
	.align		4
.L_25:
        /*0070*/ 	.byte	0x04, 0x36
        /*0072*/ 	.short	(.L_27 - .L_26)
.L_26:
        /*0074*/ 	.word	0x00000008
.L_27:


//--------------------- .nv.info._Z5iloopPfS_iS_S_ --------------------------
	.section	.nv.info._Z5iloopPfS_iS_S_,"",@"SHT_CUDA_INFO"
	.sectionflags	@""
	.align	4


	//----- nvinfo : EIATTR_CUDA_API_VERSION
	.align		4
        /*0000*/ 	.byte	0x04, 0x37
        /*0002*/ 	.short	(.L_29 - .L_28)
.L_28:
        /*0004*/ 	.word	0x00000082


	//----- nvinfo : EIATTR_KPARAM_INFO
	.align		4
.L_29:
        /*0008*/ 	.byte	0x04, 0x17
        /*000a*/ 	.short	(.L_31 - .L_30)
.L_30:
        /*000c*/ 	.word	0x00000000
        /*0010*/ 	.short	0x0004
        /*0012*/ 	.short	0x0020
        /*0014*/ 	.byte	0x00, 0xf5, 0x21, 0x00


	//----- nvinfo : EIATTR_KPARAM_INFO
	.align		4
.L_31:
        /*0018*/ 	.byte	0x04, 0x17
        /*001a*/ 	.short	(.L_33 - .L_32)
.L_32:
        /*001c*/ 	.word	0x00000000
        /*0020*/ 	.short	0x0003
        /*0022*/ 	.short	0x0018
        /*0024*/ 	.byte	0x00, 0xf5, 0x21, 0x00


	//----- nvinfo : EIATTR_KPARAM_INFO
	.align		4
.L_33:
        /*0028*/ 	.byte	0x04, 0x17
        /*002a*/ 	.short	(.L_35 - .L_34)
.L_34:
        /*002c*/ 	.word	0x00000000
        /*0030*/ 	.short	0x0002
        /*0032*/ 	.short	0x0010
        /*0034*/ 	.byte	0x00, 0xf0, 0x11, 0x00


	//----- nvinfo : EIATTR_KPARAM_INFO
	.align		4
.L_35:
        /*0038*/ 	.byte	0x04, 0x17
        /*003a*/ 	.short	(.L_37 - .L_36)
.L_36:
        /*003c*/ 	.word	0x00000000
        /*0040*/ 	.short	0x0001
        /*0042*/ 	.short	0x0008
        /*0044*/ 	.byte	0x00, 0xf5, 0x21, 0x00


	//----- nvinfo : EIATTR_KPARAM_INFO
	.align		4
.L_37:
        /*0048*/ 	.byte	0x04, 0x17
        /*004a*/ 	.short	(.L_39 - .L_38)
.L_38:
        /*004c*/ 	.word	0x00000000
        /*0050*/ 	.short	0x0000
        /*0052*/ 	.short	0x0000
        /*0054*/ 	.byte	0x00, 0xf5, 0x21, 0x00


	//----- nvinfo : EIATTR_SPARSE_MMA_MASK
	.align		4
.L_39:
        /*0058*/ 	.byte	0x03, 0x50
        /*005a*/ 	.short	0x0000


	//----- nvinfo : EIATTR_MAXREG_COUNT
	.align		4
        /*005c*/ 	.byte	0x03, 0x1b
        /*005e*/ 	.short	0x00ff


	//----- nvinfo : EIATTR_MERCURY_ISA_VERSION
	.align		4
        /*0060*/ 	.byte	0x03, 0x5f
        /*0062*/ 	.short	0x0101


	//----- nvinfo : EIATTR_VRC_CTA_INIT_COUNT
	.align		4
        /*0064*/ 	.byte	0x02, 0x4a
	.zero		1
	.zero		1


	//----- nvinfo : EIATTR_EXIT_INSTR_OFFSETS
	.align		4
        /*0068*/ 	.byte	0x04, 0x1c
        /*006a*/ 	.short	(.L_41 - .L_40)


	//   ....[0]....
.L_40:
        /*006c*/ 	.word	0x00000090


	//   ....[1]....
        /*0070*/ 	.word	0x00000290


	//   ....[2]....
        /*0074*/ 	.word	0x00000da0


	//----- nvinfo : EIATTR_CRS_STACK_SIZE
	.align		4
.L_41:
        /*0078*/ 	.byte	0x04, 0x1e
        /*007a*/ 	.short	(.L_43 - .L_42)
.L_42:
        /*007c*/ 	.word	0x00000000


	//----- nvinfo : EIATTR_CBANK_PARAM_SIZE
	.align		4
.L_43:
        /*0080*/ 	.byte	0x03, 0x19
        /*0082*/ 	.short	0x0028


	//----- nvinfo : EIATTR_PARAM_CBANK
	.align		4
        /*0084*/ 	.byte	0x04, 0x0a
        /*0086*/ 	.short	(.L_45 - .L_44)
	.align		4
.L_44:
        /*0088*/ 	.word	index@(.nv.constant0._Z5iloopPfS_iS_S_)
        /*008c*/ 	.short	0x0380
        /*008e*/ 	.short	0x0028


	//----- nvinfo : EIATTR_SW_WAR
	.align		4
.L_45:
        /*0090*/ 	.byte	0x04, 0x36
        /*0092*/ 	.short	(.L_47 - .L_46)
.L_46:
        /*0094*/ 	.word	0x00000008
.L_47:


//--------------------- .nv.callgraph             --------------------------
	.section	.nv.callgraph,"",@"SHT_CUDA_CALLGRAPH"
	.align	4
	.sectionentsize	8
	.align		4
        /*0000*/ 	.word	0x00000000
	.align		4
        /*0004*/ 	.word	0xffffffff
	.align		4
        /*0008*/ 	.word	0x00000000
	.align		4
        /*000c*/ 	.word	0xfffffffe
	.align		4
        /*0010*/ 	.word	0x00000000
	.align		4
        /*0014*/ 	.word	0xfffffffd
	.align		4
        /*0018*/ 	.word	0x00000000
	.align		4
        /*001c*/ 	.word	0xfffffffc


//--------------------- .text._Z3addPfS_i         --------------------------
	.section	.text._Z3addPfS_i,"ax",@progbits
	.align	128
        .global         _Z3addPfS_i
        .type           _Z3addPfS_i,@function
        .size           _Z3addPfS_i,(.L_x_32 - _Z3addPfS_i)
        .other          _Z3addPfS_i,@"STO_CUDA_ENTRY STV_DEFAULT"
_Z3addPfS_i:
.text._Z3addPfS_i:
[----:B------:R-:W-:Y:S08]  /*0000*/  LDC R1, c[0x0][0x37c] ;  /* 0x0000df00ff017b82 */ /* 0x000ff00000000800 */
[----:B------:R-:W0:Y:S02]  /*0010*/  LDC R6, c[0x0][0x390] ;  /* 0x0000e400ff067b82 */ /* 0x000e240000000800 */
[----:B0-----:R-:W-:-:S13]  /*0020*/  ISETP.GE.AND P0, PT, R6, 0x1, PT ;  /* 0x000000010600780c */ /* 0x001fda0003f06270 */
[----:B------:R-:W-:Y:S05]  /*0030*/  @!P0 EXIT ;  /* 0x000000000000894d */ /* 0x000fea0003800000 */
[C---:B------:R-:W-:Y:S01]  /*0040*/  ISETP.GE.U32.AND P1, PT, R6.reuse, 0x10, PT ;  /* 0x000000100600780c */ /* 0x040fe20003f26070 */
[----:B------:R-:W0:Y:S01]  /*0050*/  LDCU.64 UR12, c[0x0][0x358] ;  /* 0x00006b00ff0c77ac */ /* 0x000e220008000a00 */
[----:B------:R-:W-:Y:S01]  /*0060*/  LOP3.LUT R10, R6, 0xf, RZ, 0xc0, !PT ;  /* 0x0000000f060a7812 */ /* 0x000fe200078ec0ff */
[----:B------:R-:W-:-:S03]  /*0070*/  HFMA2 R0, -RZ, RZ, 0, 0 ;  /* 0x00000000ff007431 */ /* 0x000fc600000001ff */
[----:B------:R-:W-:-:S07]  /*0080*/  ISETP.NE.AND P0, PT, R10, RZ, PT ;  /* 0x000000ff0a00720c */ /* 0x000fce0003f05270 */
[----:B------:R-:W-:Y:S06]  /*0090*/  @!P1 BRA `(.L_x_0) ;  /* 0x0000000400549947 */ /* 0x000fec0003800000 */
[----:B------:R-:W1:Y:S01]  /*00a0*/  LDCU.128 UR8, c[0x0][0x380] ;  /* 0x00007000ff0877ac */ /* 0x000e620008000c00 */
[----:B------:R-:W-:-:S04]  /*00b0*/  LOP3.LUT R0, R6, 0x7ffffff0, RZ, 0xc0, !PT ;  /* 0x7ffffff006007812 */ /* 0x000fc800078ec0ff */
[----:B------:R-:W-:Y:S01]  /*00c0*/  IADD3 R7, PT, PT, -R0, RZ, RZ ;  /* 0x000000ff00077210 */ /* 0x000fe20007ffe1ff */
[----:B-1----:R-:W-:Y:S02]  /*00d0*/  UIADD3 UR6, UP0, UPT, UR8, 0x20, URZ ;  /* 0x0000002008067890 */ /* 0x002fe4000ff1e0ff */
[----:B------:R-:W-:Y:S02]  /*00e0*/  UIADD3 UR4, UP1, UPT, UR10, 0x20, URZ ;  /* 0x000000200a047890 */ /* 0x000fe4000ff3e0ff */
[----:B------:R-:W-:Y:S02]  /*00f0*/  UIADD3.X UR7, UPT, UPT, URZ, UR9, URZ, UP0, !UPT ;  /* 0x00000009ff077290 */ /* 0x000fe400087fe4ff */
[----:B------:R-:W-:Y:S01]  /*0100*/  UIADD3.X UR5, UPT, UPT, URZ, UR11, URZ, UP1, !UPT ;  /* 0x0000000bff057290 */ /* 0x000fe20008ffe4ff */
[----:B------:R-:W-:Y:S02]  /*0110*/  MOV R12, UR6 ;  /* 0x00000006000c7c02 */ /* 0x000fe40008000f00 */
[----:B------:R-:W-:-:S02]  /*0120*/  MOV R8, UR4 ;  /* 0x0000000400087c02 */ /* 0x000fc40008000f00 */
[----:B------:R-:W-:Y:S02]  /*0130*/  MOV R3, UR7 ;  /* 0x0000000700037c02 */ /* 0x000fe40008000f00 */
[----:B------:R-:W-:-:S07]  /*0140*/  MOV R9, UR5 ;  /* 0x0000000500097c02 */ /* 0x000fce0008000f00 */
.L_x_1:
[----:B------:R-:W-:Y:S02]  /*0150*/  MOV R2, R12 ;  /* 0x0000000c00027202 */ /* 0x000fe40000000f00 */
[----:B-1----:R-:W-:Y:S02]  /*0160*/  MOV R4, R8 ;  /* 0x0000000800047202 */ /* 0x002fe40000000f00 */
[----:B------:R-:W-:Y:S01]  /*0170*/  MOV R5, R9 ;  /* 0x0000000900057202 */ /* 0x000fe20000000f00 */
[----:B0-----:R-:W2:Y:S04]  /*0180*/  LDG.E R8, desc[UR12][R2.64+-0x20] ;  /* 0xffffe00c02087981 */ /* 0x001ea8000c1e1900 */
[----:B------:R-:W2:Y:S04]  /*0190*/  LDG.E R9, desc[UR12][R4.64+-0x20] ;  /* 0xffffe00c04097981 */ /* 0x000ea8000c1e1900 */
[----:B------:R-:W3:Y:S04]  /*01a0*/  LDG.E R11, desc[UR12][R4.64+-0x1c] ;  /* 0xffffe40c040b7981 */ /* 0x000ee8000c1e1900 */
[----:B------:R-:W4:Y:S04]  /*01b0*/  LDG.E R13, desc[UR12][R4.64+-0x18] ;  /* 0xffffe80c040d7981 */ /* 0x000f28000c1e1900 */
[----:B------:R-:W5:Y:S01]  /*01c0*/  LDG.E R15, desc[UR12][R4.64+-0x14] ;  /* 0xffffec0c040f7981 */ /* 0x000f62000c1e1900 */
[----:B--2---:R-:W-:-:S05]  /*01d0*/  FADD R9, R8, R9 ;  /* 0x0000000908097221 */ /* 0x004fca0000000000 */
[----:B------:R0:W-:Y:S04]  /*01e0*/  STG.E desc[UR12][R4.64+-0x20], R9 ;  /* 0xffffe00904007986 */ /* 0x0001e8000c10190c */
[----:B------:R-:W3:Y:S04]  /*01f0*/  LDG.E R8, desc[UR12][R2.64+-0x1c] ;  /* 0xffffe40c02087981 */ /* 0x000ee8000c1e1900 */
[----:B0-----:R-:W2:Y:S01]  /*0200*/  LDG.E R9, desc[UR12][R4.64+-0x10] ;  /* 0xfffff00c04097981 */ /* 0x001ea2000c1e1900 */
[----:B---3--:R-:W-:-:S05]  /*0210*/  FADD R11, R8, R11 ;  /* 0x0000000b080b7221 */ /* 0x008fca0000000000 */
[----:B------:R0:W-:Y:S04]  /*0220*/  STG.E desc[UR12][R4.64+-0x1c], R11 ;  /* 0xffffe40b04007986 */ /* 0x0001e8000c10190c */
[----:B------:R-:W4:Y:S04]  /*0230*/  LDG.E R8, desc[UR12][R2.64+-0x18] ;  /* 0xffffe80c02087981 */ /* 0x000f28000c1e1900 */
[----:B0-----:R-:W3:Y:S01]  /*0240*/  LDG.E R11, desc[UR12][R4.64+-0xc] ;  /* 0xfffff40c040b7981 */ /* 0x001ee2000c1e1900 */
[----:B----4-:R-:W-:-:S05]  /*0250*/  FADD R13, R8, R13 ;  /* 0x0000000d080d7221 */ /* 0x010fca0000000000 */
[----:B------:R0:W-:Y:S04]  /*0260*/  STG.E desc[UR12][R4.64+-0x18], R13 ;  /* 0xffffe80d04007986 */ /* 0x0001e8000c10190c */
[----:B------:R-:W5:Y:S04]  /*0270*/  LDG.E R8, desc[UR12][R2.64+-0x14] ;  /* 0xffffec0c02087981 */ /* 0x000f68000c1e1900 */
[----:B0-----:R-:W4:Y:S01]  /*0280*/  LDG.E R13, desc[UR12][R4.64+-0x8] ;  /* 0xfffff80c040d7981 */ /* 0x001f22000c1e1900 */
[----:B-----5:R-:W-:-:S05]  /*0290*/  FADD R15, R8, R15 ;  /* 0x0000000f080f7221 */ /* 0x020fca0000000000 */
[----:B------:R0:W-:Y:S04]  /*02a0*/  STG.E desc[UR12][R4.64+-0x14], R15 ;  /* 0xffffec0f04007986 */ /* 0x0001e8000c10190c */
[----:B------:R-:W2:Y:S04]  /*02b0*/  LDG.E R8, desc[UR12][R2.64+-0x10] ;  /* 0xfffff00c02087981 */ /* 0x000ea8000c1e1900 */
[----:B0-----:R-:W5:Y:S01]  /*02c0*/  LDG.E R15, desc[UR12][R4.64+-0x4] ;  /* 0xfffffc0c040f7981 */ /* 0x001f62000c1e1900 */
        /* <DEDUP_REMOVED lines=34> */
[----:B------:R-:W3:Y:S02]  /*04f0*/  LDG.E R8, desc[UR12][R2.64+0x14] ;  /* 0x0000140c02087981 */ /* 0x000ee4000c1e1900 */
[----:B---3--:R-:W-:-:S05]  /*0500*/  FADD R11, R8, R11 ;  /* 0x0000000b080b7221 */ /* 0x008fca0000000000 */
[----:B------:R1:W-:Y:S04]  /*0510*/  STG.E desc[UR12][R4.64+0x14], R11 ;  /* 0x0000140b04007986 */ /* 0x0003e8000c10190c */
[----:B------:R-:W4:Y:S01]  /*0520*/  LDG.E R8, desc[UR12][R2.64+0x18] ;  /* 0x0000180c02087981 */ /* 0x000f22000c1e1900 */
[----:B------:R-:W-:Y:S01]  /*0530*/  IADD3 R7, PT, PT, R7, 0x10, RZ ;  /* 0x0000001007077810 */ /* 0x000fe20007ffe0ff */
[----:B----4-:R-:W-:-:S05]  /*0540*/  FADD R13, R8, R13 ;  /* 0x0000000d080d7221 */ /* 0x010fca0000000000 */
[----:B------:R1:W-:Y:S04]  /*0550*/  STG.E desc[UR12][R4.64+0x18], R13 ;  /* 0x0000180d04007986 */ /* 0x0003e8000c10190c */
[----:B------:R2:W5:Y:S01]  /*0560*/  LDG.E R8, desc[UR12][R2.64+0x1c] ;  /* 0x00001c0c02087981 */ /* 0x000562000c1e1900 */
[----:B------:R-:W-:Y:S02]  /*0570*/  ISETP.NE.AND P1, PT, R7, RZ, PT ;  /* 0x000000ff0700720c */ /* 0x000fe40003f25270 */
[----:B------:R-:W-:-:S05]  /*0580*/  IADD3 R12, P2, PT, R2, 0x40, RZ ;  /* 0x00000040020c7810 */ /* 0x000fca0007f5e0ff */
[----:B--2---:R-:W-:Y:S02]  /*0590*/  IMAD.X R3, RZ, RZ, R3, P2 ;  /* 0x000000ffff037224 */ /* 0x004fe400010e0603 */
[----:B-----5:R-:W-:Y:S01]  /*05a0*/  FADD R15, R8, R15 ;  /* 0x0000000f080f7221 */ /* 0x020fe20000000000 */
[----:B------:R-:W-:-:S04]  /*05b0*/  IADD3 R8, P3, PT, R4, 0x40, RZ ;  /* 0x0000004004087810 */ /* 0x000fc80007f7e0ff */
[----:B------:R1:W-:Y:S01]  /*05c0*/  STG.E desc[UR12][R4.64+0x1c], R15 ;  /* 0x00001c0f04007986 */ /* 0x0003e2000c10190c */
[----:B0-----:R-:W-:Y:S01]  /*05d0*/  IADD3.X R9, PT, PT, RZ, R5, RZ, P3, !PT ;  /* 0x00000005ff097210 */ /* 0x001fe20001ffe4ff */
[----:B------:R-:W-:Y:S07]  /*05e0*/  @P1 BRA `(.L_x_1) ;  /* 0xfffffff800d81947 */ /* 0x000fee000383ffff */
.L_x_0:
[----:B0-----:R-:W-:Y:S05]  /*05f0*/  @!P0 EXIT ;  /* 0x000000000000894d */ /* 0x001fea0003800000 */
[----:B------:R-:W-:Y:S02]  /*0600*/  ISETP.GE.U32.AND P0, PT, R10, 0x8, PT ;  /* 0x000000080a00780c */ /* 0x000fe40003f06070 */
[----:B------:R-:W-:-:S04]  /*0610*/  LOP3.LUT R12, R6, 0x7, RZ, 0xc0, !PT ;  /* 0x00000007060c7812 */ /* 0x000fc800078ec0ff */
[----:B------:R-:W-:-:S07]  /*0620*/  ISETP.NE.AND P1, PT, R12, RZ, PT ;  /* 0x000000ff0c00720c */ /* 0x000fce0003f25270 */
[----:B------:R-:W-:Y:S06]  /*0630*/  @!P0 BRA `(.L_x_2) ;  /* 0x0000000000948947 */ /* 0x000fec0003800000 */
[----:B------:R-:W0:Y:S08]  /*0640*/  LDC.64 R2, c[0x0][0x380] ;  /* 0x0000e000ff027b82 */ /* 0x000e300000000a00 */
[----:B-1----:R-:W1:Y:S01]  /*0650*/  LDC.64 R4, c[0x0][0x388] ;  /* 0x0000e200ff047b82 */ /* 0x002e620000000a00 */
[----:B0-----:R-:W-:-:S05]  /*0660*/  IMAD.WIDE.U32 R2, R0, 0x4, R2 ;  /* 0x0000000400027825 */ /* 0x001fca00078e0002 */
[----:B------:R-:W2:Y:S01]  /*0670*/  LDG.E R7, desc[UR12][R2.64] ;  /* 0x0000000c02077981 */ /* 0x000ea2000c1e1900 */
[----:B-1----:R-:W-:-:S05]  /*0680*/  IMAD.WIDE.U32 R4, R0, 0x4, R4 ;  /* 0x0000000400047825 */ /* 0x002fca00078e0004 */
[----:B------:R-:W2:Y:S04]  /*0690*/  LDG.E R8, desc[UR12][R4.64] ;  /* 0x0000000c04087981 */ /* 0x000ea8000c1e1900 */
[----:B------:R-:W3:Y:S04]  /*06a0*/  LDG.E R9, desc[UR12][R4.64+0x4] ;  /* 0x0000040c04097981 */ /* 0x000ee8000c1e1900 */
[----:B------:R-:W4:Y:S04]  /*06b0*/  LDG.E R11, desc[UR12][R4.64+0x8] ;  /* 0x0000080c040b7981 */ /* 0x000f28000c1e1900 */
[----:B------:R-:W5:Y:S01]  /*06c0*/  LDG.E R13, desc[UR12][R4.64+0xc] ;  /* 0x00000c0c040d7981 */ /* 0x000f62000c1e1900 */
[----:B--2---:R-:W-:-:S05]  /*06d0*/  FADD R7, R7, R8 ;  /* 0x0000000807077221 */ /* 0x004fca0000000000 */
[----:B------:R-:W-:Y:S04]  /*06e0*/  STG.E desc[UR12][R4.64], R7 ;  /* 0x0000000704007986 */ /* 0x000fe8000c10190c */
[----:B------:R-:W3:Y:S02]  /*06f0*/  LDG.E R8, desc[UR12][R2.64+0x4] ;  /* 0x0000040c02087981 */ /* 0x000ee4000c1e1900 */
[----:B---3--:R-:W-:-:S05]  /*0700*/  FADD R9, R8, R9 ;  /* 0x0000000908097221 */ /* 0x008fca0000000000 */
[----:B------:R0:W-:Y:S04]  /*0710*/  STG.E desc[UR12][R4.64+0x4], R9 ;  /* 0x0000040904007986 */ /* 0x0001e8000c10190c */
[----:B------:R-:W4:Y:S04]  /*0720*/  LDG.E R8, desc[UR12][R2.64+0x8] ;  /* 0x0000080c02087981 */ /* 0x000f28000c1e1900 */
[----:B0-----:R-:W2:Y:S01]  /*0730*/  LDG.E R9, desc[UR12][R4.64+0x14] ;  /* 0x0000140c04097981 */ /* 0x001ea2000c1e1900 */
[----:B----4-:R-:W-:-:S05]  /*0740*/  FADD R11, R8, R11 ;  /* 0x0000000b080b7221 */ /* 0x010fca0000000000 */
[----:B------:R0:W-:Y:S04]  /*0750*/  STG.E desc[UR12][R4.64+0x8], R11 ;  /* 0x0000080b04007986 */ /* 0x0001e8000c10190c */
[----:B------:R-:W5:Y:S04]  /*0760*/  LDG.E R8, desc[UR12][R2.64+0xc] ;  /* 0x00000c0c02087981 */ /* 0x000f68000c1e1900 */
[----:B0-----:R-:W3:Y:S01]  /*0770*/  LDG.E R11, desc[UR12][R4.64+0x18] ;  /* 0x0000180c040b7981 */ /* 0x001ee2000c1e1900 */
[----:B-----5:R-:W-:-:S03]  /*0780*/  FADD R13, R8, R13 ;  /* 0x0000000d080d7221 */ /* 0x020fc60000000000 */
[----:B------:R-:W4:Y:S04]  /*0790*/  LDG.E R8, desc[UR12][R4.64+0x10] ;  /* 0x0000100c04087981 */ /* 0x000f28000c1e1900 */
[----:B------:R0:W-:Y:S04]  /*07a0*/  STG.E desc[UR12][R4.64+0xc], R13 ;  /* 0x00000c0d04007986 */ /* 0x0001e8000c10190c */
[----:B------:R-:W4:Y:S04]  /*07b0*/  LDG.E R7, desc[UR12][R2.64+0x10] ;  /* 0x0000100c02077981 */ /* 0x000f28000c1e1900 */
[----:B0-----:R-:W5:Y:S01]  /*07c0*/  LDG.E R13, desc[UR12][R4.64+0x1c] ;  /* 0x00001c0c040d7981 */ /* 0x001f62000c1e1900 */
[----:B----4-:R-:W-:-:S05]  /*07d0*/  FADD R7, R7, R8 ;  /* 0x0000000807077221 */ /* 0x010fca0000000000 */
[----:B------:R0:W-:Y:S04]  /*07e0*/  STG.E desc[UR12][R4.64+0x10], R7 ;  /* 0x0000100704007986 */ /* 0x0001e8000c10190c */
[----:B------:R-:W2:Y:S02]  /*07f0*/  LDG.E R8, desc[UR12][R2.64+0x14] ;  /* 0x0000140c02087981 */ /* 0x000ea4000c1e1900 */
[----:B--2---:R-:W-:-:S05]  /*0800*/  FADD R9, R8, R9 ;  /* 0x0000000908097221 */ /* 0x004fca0000000000 */
[----:B------:R0:W-:Y:S04]  /*0810*/  STG.E desc[UR12][R4.64+0x14], R9 ;  /* 0x0000140904007986 */ /* 0x0001e8000c10190c */
[----:B------:R-:W3:Y:S02]  /*0820*/  LDG.E R8, desc[UR12][R2.64+0x18] ;  /* 0x0000180c02087981 */ /* 0x000ee4000c1e1900 */
[----:B---3--:R-:W-:-:S05]  /*0830*/  FADD R11, R8, R11 ;  /* 0x0000000b080b7221 */ /* 0x008fca0000000000 */
[----:B------:R0:W-:Y:S04]  /*0840*/  STG.E desc[UR12][R4.64+0x18], R11 ;  /* 0x0000180b04007986 */ /* 0x0001e8000c10190c */
[----:B------:R-:W5:Y:S01]  /*0850*/  LDG.E R8, desc[UR12][R2.64+0x1c] ;  /* 0x00001c0c02087981 */ /* 0x000f62000c1e1900 */
[----:B------:R-:W-:Y:S01]  /*0860*/  IADD3 R0, PT, PT, R0, 0x8, RZ ;  /* 0x0000000800007810 */ /* 0x000fe20007ffe0ff */
[----:B-----5:R-:W-:-:S05]  /*0870*/  FADD R13, R8, R13 ;  /* 0x0000000d080d7221 */ /* 0x020fca0000000000 */
[----:B------:R0:W-:Y:S02]  /*0880*/  STG.E desc[UR12][R4.64+0x1c], R13 ;  /* 0x00001c0d04007986 */ /* 0x0001e4000c10190c */
.L_x_2:
[----:B------:R-:W-:Y:S05]  /*0890*/  @!P1 EXIT ;  /* 0x000000000000994d */ /* 0x000fea0003800000 */
[----:B------:R-:W-:Y:S02]  /*08a0*/  ISETP.GE.U32.AND P0, PT, R12, 0x4, PT ;  /* 0x000000040c00780c */ /* 0x000fe40003f06070 */
[----:B------:R-:W-:-:S04]  /*08b0*/  LOP3.LUT R6, R6, 0x3, RZ, 0xc0, !PT ;  /* 0x0000000306067812 */ /* 0x000fc800078ec0ff */
[----:B------:R-:W-:-:S07]  /*08c0*/  ISETP.NE.AND P1, PT, R6, RZ, PT ;  /* 0x000000ff0600720c */ /* 0x000fce0003f25270 */
[----:B------:R-:W-:Y:S06]  /*08d0*/  @!P0 BRA `(.L_x_3) ;  /* 0x0000000000548947 */ /* 0x000fec0003800000 */
[----:B01----:R-:W0:Y:S08]  /*08e0*/  LDC.64 R4, c[0x0][0x380] ;  /* 0x0000e000ff047b82 */ /* 0x003e300000000a00 */
[----:B------:R-:W1:Y:S01]  /*08f0*/  LDC.64 R2, c[0x0][0x388] ;  /* 0x0000e200ff027b82 */ /* 0x000e620000000a00 */
        /* <DEDUP_REMOVED lines=8> */
[----:B------:R2:W-:Y:S04]  /*0980*/  STG.E desc[UR12][R2.64], R7 ;  /* 0x0000000702007986 */ /* 0x0005e8000c10190c */
[----:B------:R-:W3:Y:S02]  /*0990*/  LDG.E R8, desc[UR12][R4.64+0x4] ;  /* 0x0000040c04087981 */ /* 0x000ee4000c1e1900 */
[----:B---3--:R-:W-:-:S05]  /*09a0*/  FADD R9, R8, R9 ;  /* 0x0000000908097221 */ /* 0x008fca0000000000 */
[----:B------:R2:W-:Y:S04]  /*09b0*/  STG.E desc[UR12][R2.64+0x4], R9 ;  /* 0x0000040902007986 */ /* 0x0005e8000c10190c */
[----:B------:R-:W4:Y:S02]  /*09c0*/  LDG.E R8, desc[UR12][R4.64+0x8] ;  /* 0x0000080c04087981 */ /* 0x000f24000c1e1900 */
[----:B----4-:R-:W-:-:S05]  /*09d0*/  FADD R11, R8, R11 ;  /* 0x0000000b080b7221 */ /* 0x010fca0000000000 */
[----:B------:R2:W-:Y:S04]  /*09e0*/  STG.E desc[UR12][R2.64+0x8], R11 ;  /* 0x0000080b02007986 */ /* 0x0005e8000c10190c */
[----:B------:R-:W5:Y:S01]  /*09f0*/  LDG.E R8, desc[UR12][R4.64+0xc] ;  /* 0x00000c0c04087981 */ /* 0x000f62000c1e1900 */
[----:B------:R-:W-:Y:S01]  /*0a00*/  IADD3 R0, PT, PT, R0, 0x4, RZ ;  /* 0x0000000400007810 */ /* 0x000fe20007ffe0ff */
[----:B-----5:R-:W-:-:S05]  /*0a10*/  FADD R13, R8, R13 ;  /* 0x0000000d080d7221 */ /* 0x020fca0000000000 */
[----:B------:R2:W-:Y:S02]  /*0a20*/  STG.E desc[UR12][R2.64+0xc], R13 ;  /* 0x00000c0d02007986 */ /* 0x0005e4000c10190c */
.L_x_3:
[----:B------:R-:W-:Y:S05]  /*0a30*/  @!P1 EXIT ;  /* 0x000000000000994d */ /* 0x000fea0003800000 */
[----:B--2---:R-:W2:Y:S01]  /*0a40*/  LDC.64 R2, c[0x0][0x388] ;  /* 0x0000e200ff027b82 */ /* 0x004ea20000000a00 */
[----:B------:R-:W-:-:S07]  /*0a50*/  IMAD.MOV R6, RZ, RZ, -R6 ;  /* 0x000000ffff067224 */ /* 0x000fce00078e0a06 */
[----:B01----:R-:W0:Y:S01]  /*0a60*/  LDC.64 R4, c[0x0][0x380] ;  /* 0x0000e000ff047b82 */ /* 0x003e220000000a00 */
[----:B--2---:R-:W-:-:S05]  /*0a70*/  IMAD.WIDE.U32 R2, R0, 0x4, R2 ;  /* 0x0000000400027825 */ /* 0x004fca00078e0002 */
[----:B------:R-:W-:Y:S01]  /*0a80*/  MOV R9, R3 ;  /* 0x0000000300097202 */ /* 0x000fe20000000f00 */
[----:B0-----:R-:W-:Y:S01]  /*0a90*/  IMAD.WIDE.U32 R4, R0, 0x4, R4 ;  /* 0x0000000400047825 */ /* 0x001fe200078e0004 */
[----:B------:R-:W-:-:S07]  /*0aa0*/  MOV R0, R2 ;  /* 0x0000000200007202 */ /* 0x000fce0000000f00 */
.L_x_4:
[----:B0-----:R-:W-:Y:S02]  /*0ab0*/  MOV R2, R0 ;  /* 0x0000000000027202 */ /* 0x001fe40000000f00 */
[----:B------:R-:W-:Y:S01]  /*0ac0*/  MOV R3, R9 ;  /* 0x0000000900037202 */ /* 0x000fe20000000f00 */
[----:B------:R0:W2:Y:S04]  /*0ad0*/  LDG.E R0, desc[UR12][R4.64] ;  /* 0x0000000c04007981 */ /* 0x0000a8000c1e1900 */
[----:B------:R-:W2:Y:S01]  /*0ae0*/  LDG.E R7, desc[UR12][R2.64] ;  /* 0x0000000c02077981 */ /* 0x000ea2000c1e1900 */
[----:B------:R-:W-:-:S04]  /*0af0*/  IADD3 R6, PT, PT, R6, 0x1, RZ ;  /* 0x0000000106067810 */ /* 0x000fc80007ffe0ff */
[----:B------:R-:W-:Y:S02]  /*0b00*/  ISETP.NE.AND P0, PT, R6, RZ, PT ;  /* 0x000000ff0600720c */ /* 0x000fe40003f05270 */
[----:B0-----:R-:W-:-:S04]  /*0b10*/  IADD3 R4, P2, PT, R4, 0x4, RZ ;  /* 0x0000000404047810 */ /* 0x001fc80007f5e0ff */
[----:B------:R-:W-:Y:S01]  /*0b20*/  IADD3.X R5, PT, PT, RZ, R5, RZ, P2, !PT ;  /* 0x00000005ff057210 */ /* 0x000fe200017fe4ff */
[----:B--2---:R-:W-:Y:S01]  /*0b30*/  FADD R7, R0, R7 ;  /* 0x0000000700077221 */ /* 0x004fe20000000000 */
[----:B------:R-:W-:-:S04]  /*0b40*/  IADD3 R0, P1, PT, R2, 0x4, RZ ;  /* 0x0000000402007810 */ /* 0x000fc80007f3e0ff */
[----:B------:R0:W-:Y:S01]  /*0b50*/  STG.E desc[UR12][R2.64], R7 ;  /* 0x0000000702007986 */ /* 0x0001e2000c10190c */
[----:B------:R-:W-:Y:S01]  /*0b60*/  IADD3.X R9, PT, PT, RZ, R3, RZ, P1, !PT ;  /* 0x00000003ff097210 */ /* 0x000fe20000ffe4ff */
[----:B------:R-:W-:Y:S07]  /*0b70*/  @P0 BRA `(.L_x_4) ;  /* 0xfffffffc00cc0947 */ /* 0x000fee000383ffff */
[----:B------:R-:W-:Y:S05]  /*0b80*/  EXIT ;  /* 0x000000000000794d */ /* 0x000fea0003800000 */
.L_x_5:
[----:B------:R-:W-:-:S00]  /*0b90*/  BRA `(.L_x_5) ;  /* 0xfffffffc00fc7947 */ /* 0x000fc0000383ffff */
[----:B------:R-:W-:-:S00]  /*0ba0*/  NOP ;  /* 0x0000000000007918 */ /* 0x000fc00000000000 */
        /* <DEDUP_REMOVED lines=13> */
.L_x_32:


//--------------------- .text._Z5iloopPfS_iS_S_   --------------------------
	.section	.text._Z5iloopPfS_iS_S_,"ax",@progbits
	.align	128
        .global         _Z5iloopPfS_iS_S_
        .type           _Z5iloopPfS_iS_S_,@function
        .size           _Z5iloopPfS_iS_S_,(.L_x_31 - _Z5iloopPfS_iS_S_)
        .other          _Z5iloopPfS_iS_S_,@"STO_CUDA_ENTRY STV_DEFAULT"
_Z5iloopPfS_iS_S_:
.text._Z5iloopPfS_iS_S_:
[----:B------:R-:W-:Y:S01]  /*0000*/  LDC R1, c[0x0][0x37c] ;  /* 0x0000df00ff017b82 */ /* 0x000fe20000000800 */
[----:B------:R-:W0:Y:S07]  /*0010*/  S2R R5, SR_TID.X ;  /* 0x0000000000057919 */ /* 0x000e2e0000002100 */
[----:B------:R-:W0:Y:S01]  /*0020*/  S2UR UR5, SR_CTAID.X ;  /* 0x00000000000579c3 */ /* 0x000e220000002500 */
[----:B------:R-:W1:Y:S07]  /*0030*/  LDCU UR4, c[0x0][0x390] ;  /* 0x00007200ff0477ac */ /* 0x000e6e0008000800 */
[----:B------:R-:W0:Y:S01]  /*0040*/  LDC R2, c[0x0][0x360] ;  /* 0x0000d800ff027b82 */ /* 0x000e220000000800 */
[----:B------:R-:W2:Y:S01]  /*0050*/  LDCU UR6, c[0x0][0x370] ;  /* 0x00006e00ff0677ac */ /* 0x000ea20008000800 */
[----:B0-----:R-:W-:-:S02]  /*0060*/  IMAD R5, R2, UR5, R5 ;  /* 0x0000000502057c24 */ /* 0x001fc4000f8e0205 */
[----:B--2---:R-:W-:-:S03]  /*0070*/  IMAD R2, R2, UR6, RZ ;  /* 0x0000000602027c24 */ /* 0x004fc6000f8e02ff */
[----:B-1----:R-:W-:-:S13]  /*0080*/  ISETP.GE.AND P0, PT, R5, UR4, PT ;  /* 0x0000000405007c0c */ /* 0x002fda000bf06270 */
[----:B------:R-:W-:Y:S05]  /*0090*/  @P0 EXIT ;  /* 0x000000000000094d */ /* 0x000fea0003800000 */
[----:B------:R-:W0:Y:S01]  /*00a0*/  LDC.64 R10, c[0x0][0x3a0] ;  /* 0x0000e800ff0a7b82 */ /* 0x000e220000000a00 */
[----:B------:R-:W-:Y:S01]  /*00b0*/  UISETP.GT.AND UP0, UPT, UR4, URZ, UPT ;  /* 0x000000ff0400728c */ /* 0x000fe2000bf04270 */
[----:B------:R-:W1:Y:S01]  /*00c0*/  LDCU.64 UR10, c[0x0][0x358] ;  /* 0x00006b00ff0a77ac */ /* 0x000e620008000a00 */
[----:B------:R-:W2:Y:S05]  /*00d0*/  LDCU UR5, c[0x0][0x390] ;  /* 0x00007200ff0577ac */ /* 0x000eaa0008000800 */
[----:B------:R-:W3:Y:S08]  /*00e0*/  LDC.64 R8, c[0x0][0x380] ;  /* 0x0000e000ff087b82 */ /* 0x000ef00000000a00 */
[----:B------:R-:W4:Y:S01]  /*00f0*/  LDC.64 R6, c[0x0][0x388] ;  /* 0x0000e200ff067b82 */ /* 0x000f220000000a00 */
[----:B------:R-:W-:Y:S05]  /*0100*/  BRA.U UP0, `(.L_x_6) ;  /* 0x0000000100647547 */ /* 0x000fea000b800000 */
.L_x_9:
[----:B--2---:R-:W-:-:S04]  /*0110*/  IMAD R17, R5, UR5, R5 ;  /* 0x0000000505117c24 */ /* 0x004fc8000f8e0205 */
[----:B---3--:R-:W-:-:S06]  /*0120*/  IMAD.WIDE R16, R17, 0x4, R8 ;  /* 0x0000000411107825 */ /* 0x008fcc00078e0208 */
[----:B-1----:R-:W2:Y:S01]  /*0130*/  LDG.E R17, desc[UR10][R16.64] ;  /* 0x0000000a10117981 */ /* 0x002ea2000c1e1900 */
[----:B----4-:R-:W-:-:S05]  /*0140*/  IMAD.WIDE R14, R5, 0x4, R6 ;  /* 0x00000004050e7825 */ /* 0x010fca00078e0206 */
[----:B------:R-:W3:Y:S01]  /*0150*/  LDG.E R0, desc[UR10][R14.64] ;  /* 0x0000000a0e007981 */ /* 0x000ee2000c1e1900 */
[--C-:B0-----:R-:W-:Y:S01]  /*0160*/  IMAD.MOV.U32 R13, RZ, RZ, R5.reuse ;  /* 0x000000ffff0d7224 */ /* 0x101fe200078e0005 */
[----:B------:R-:W-:Y:S01]  /*0170*/  BSSY.RECONVERGENT B0, `(.L_x_7) ;  /* 0x000000e000007945 */ /* 0x000fe20003800200 */
[----:B------:R-:W-:-:S05]  /*0180*/  IMAD.IADD R5, R2, 0x1, R5 ;  /* 0x0000000102057824 */ /* 0x000fca00078e0205 */
[----:B------:R-:W-:Y:S01]  /*0190*/  ISETP.GE.AND P2, PT, R5, UR5, PT ;  /* 0x0000000505007c0c */ /* 0x000fe2000bf46270 */
[----:B--2---:R-:W1:Y:S08]  /*01a0*/  MUFU.RCP R3, R17 ;  /* 0x0000001100037308 */ /* 0x004e700000001000 */
[----:B---3--:R-:W2:Y:S01]  /*01b0*/  FCHK P0, R0, R17 ;  /* 0x0000001100007302 */ /* 0x008ea20000000000 */
[----:B-1----:R-:W-:-:S04]  /*01c0*/  FFMA R4, -R17, R3, 1 ;  /* 0x3f80000011047423 */ /* 0x002fc80000000103 */
[----:B------:R-:W-:-:S04]  /*01d0*/  FFMA R3, R3, R4, R3 ;  /* 0x0000000403037223 */ /* 0x000fc80000000003 */
[----:B------:R-:W-:-:S04]  /*01e0*/  FFMA R4, R0, R3, RZ ;  /* 0x0000000300047223 */ /* 0x000fc800000000ff */
[----:B------:R-:W-:-:S04]  /*01f0*/  FFMA R12, -R17, R4, R0 ;  /* 0x00000004110c7223 */ /* 0x000fc80000000100 */
[----:B------:R-:W-:Y:S01]  /*0200*/  FFMA R3, R3, R12, R4 ;  /* 0x0000000c03037223 */ /* 0x000fe20000000004 */
[----:B--2---:R-:W-:Y:S06]  /*0210*/  @!P0 BRA `(.L_x_8) ;  /* 0x00000000000c8947 */ /* 0x004fec0003800000 */
[----:B------:R-:W-:Y:S01]  /*0220*/  IMAD.MOV.U32 R3, RZ, RZ, R17 ;  /* 0x000000ffff037224 */ /* 0x000fe200078e0011 */
[----:B------:R-:W-:-:S07]  /*0230*/  MOV R4, 0x250 ;  /* 0x0000025000047802 */ /* 0x000fce0000000f00 */
[----:B0-----:R-:W-:Y:S05]  /*0240*/  CALL.REL.NOINC `($__internal_0_$__cuda_sm3x_div_rn_noftz_f32_slowpath) ;  /* 0x0000000800d87944 */ /* 0x001fea0003c00000 */
.L_x_8:
[----:B------:R-:W-:Y:S05]  /*0250*/  BSYNC.RECONVERGENT B0 ;  /* 0x0000000000007941 */ /* 0x000fea0003800200 */
.L_x_7:
[----:B0-----:R-:W-:-:S05]  /*0260*/  IMAD.WIDE R12, R13, 0x4, R10 ;  /* 0x000000040d0c7825 */ /* 0x001fca00078e020a */
[----:B------:R0:W-:Y:S01]  /*0270*/  STG.E desc[UR10][R12.64], R3 ;  /* 0x000000030c007986 */ /* 0x0001e2000c10190a */
[----:B------:R-:W-:Y:S05]  /*0280*/  @!P2 BRA `(.L_x_9) ;  /* 0xfffffffc00a0a947 */ /* 0x000fea000383ffff */
[----:B------:R-:W-:Y:S05]  /*0290*/  EXIT ;  /* 0x000000000000794d */ /* 0x000fea0003800000 */
.L_x_6:
[----:B------:R-:W2:Y:S01]  /*02a0*/  LDCU.64 UR6, c[0x0][0x398] ;  /* 0x00007300ff0677ac */ /* 0x000ea20008000a00 */
[----:B------:R-:W-:Y:S02]  /*02b0*/  ULOP3.LUT UR8, UR4, 0x7, URZ, 0xc0, !UPT ;  /* 0x0000000704087892 */ /* 0x000fe4000f8ec0ff */
[----:B------:R-:W-:Y:S02]  /*02c0*/  ULOP3.LUT UR9, UR4, 0x3, URZ, 0xc0, !UPT ;  /* 0x0000000304097892 */ /* 0x000fe4000f8ec0ff */
[----:B------:R-:W-:Y:S02]  /*02d0*/  ULOP3.LUT UR4, UR4, 0x7ffffff8, URZ, 0xc0, !UPT ;  /* 0x7ffffff804047892 */ /* 0x000fe4000f8ec0ff */
[----:B--2---:R-:W-:-:S04]  /*02e0*/  UIADD3 UR5, UP0, UPT, UR6, 0x10, URZ ;  /* 0x0000001006057890 */ /* 0x004fc8000ff1e0ff */
[----:B------:R-:W-:Y:S02]  /*02f0*/  UIADD3.X UR6, UPT, UPT, URZ, UR7, URZ, UP0, !UPT ;  /* 0x00000007ff067290 */ /* 0x000fe400087fe4ff */
[----:B------:R-:W-:-:S12]  /*0300*/  UIADD3 UR7, UPT, UPT, UR8, -0x1, URZ ;  /* 0xffffffff08077890 */ /* 0x000fd8000fffe0ff */
.L_x_18:
[----:B------:R-:W2:Y:S01]  /*0310*/  LDCU UR12, c[0x0][0x390] ;  /* 0x00007200ff0c77ac */ /* 0x000ea20008000800 */
[----:B------:R-:W-:Y:S02]  /*0320*/  HFMA2 R0, -RZ, RZ, 0, 0 ;  /* 0x00000000ff007431 */ /* 0x000fe400000001ff */
[----:B------:R-:W-:Y:S01]  /*0330*/  IMAD.MOV.U32 R3, RZ, RZ, RZ ;  /* 0x000000ffff037224 */ /* 0x000fe200078e00ff */
[----:B--2---:R-:W-:Y:S02]  /*0340*/  UISETP.GE.U32.AND UP0, UPT, UR12, 0x8, UPT ;  /* 0x000000080c00788c */ /* 0x004fe4000bf06070 */
[----:B------:R-:W-:-:S07]  /*0350*/  IMAD R4, R5, UR12, RZ ;  /* 0x0000000c05047c24 */ /* 0x000fce000f8e02ff */
[----:B------:R-:W-:Y:S05]  /*0360*/  BRA.U !UP0, `(.L_x_10) ;  /* 0x0000000108f87547 */ /* 0x000fea000b800000 */
[----:B----4-:R-:W2:Y:S01]  /*0370*/  LDC.64 R6, c[0x0][0x380] ;  /* 0x0000e000ff067b82 */ /* 0x010ea20000000a00 */
[----:B------:R-:W-:Y:S01]  /*0380*/  IMAD.MOV R18, RZ, RZ, -R5 ;  /* 0x000000ffff127224 */ /* 0x000fe200078e0a05 */
[----:B------:R-:W-:Y:S01]  /*0390*/  MOV R0, RZ ;  /* 0x000000ff00007202 */ /* 0x000fe20000000f00 */
[----:B0-----:R-:W-:Y:S01]  /*03a0*/  IMAD.MOV.U32 R10, RZ, RZ, RZ ;  /* 0x000000ffff0a7224 */ /* 0x001fe200078e00ff */
[----:B------:R-:W-:Y:S01]  /*03b0*/  MOV R11, UR5 ;  /* 0x00000005000b7c02 */ /* 0x000fe20008000f00 */
[----:B------:R-:W-:Y:S02]  /*03c0*/  IMAD.MOV.U32 R3, RZ, RZ, R4 ;  /* 0x000000ffff037224 */ /* 0x000fe400078e0004 */
[----:B--2---:R-:W-:-:S03]  /*03d0*/  IMAD.WIDE R6, R4, 0x4, R6 ;  /* 0x0000000404067825 */ /* 0x004fc600078e0206 */
[----:B---3--:R-:W-:-:S05]  /*03e0*/  IADD3 R8, P0, PT, R6, 0x10, RZ ;  /* 0x0000001006087810 */ /* 0x008fca0007f1e0ff */
[----:B------:R-:W-:Y:S02]  /*03f0*/  IMAD.X R9, RZ, RZ, R7, P0 ;  /* 0x000000ffff097224 */ /* 0x000fe400000e0607 */
[----:B------:R-:W-:-:S07]  /*0400*/  IMAD.U32 R7, RZ, RZ, UR6 ;  /* 0x00000006ff077e24 */ /* 0x000fce000f8e00ff */
.L_x_11:
[----:B------:R-:W-:Y:S02]  /*0410*/  ISETP.NE.AND P6, PT, R18, RZ, PT ;  /* 0x000000ff1200720c */ /* 0x000fe40003fc5270 */
[----:B------:R-:W-:-:S11]  /*0420*/  MOV R6, R11 ;  /* 0x0000000b00067202 */ /* 0x000fd60000000f00 */
[----:B------:R-:W0:Y:S01]  /*0430*/  @P6 LDC.64 R14, c[0x0][0x380] ;  /* 0x0000e000ff0e6b82 */ /* 0x000e220000000a00 */
[----:B-1----:R-:W2:Y:S01]  /*0440*/  @P6 LDG.E R13, desc[UR10][R6.64+-0x10] ;  /* 0xfffff00a060d6981 */ /* 0x002ea2000c1e1900 */
[----:B0-----:R-:W-:-:S06]  /*0450*/  @P6 IMAD.WIDE R14, R3, 0x4, R14 ;  /* 0x00000004030e6825 */ /* 0x001fcc00078e020e */
[----:B------:R-:W2:Y:S01]  /*0460*/  @P6 LDG.E R15, desc[UR10][R14.64] ;  /* 0x0000000a0e0f6981 */ /* 0x000ea2000c1e1900 */
[C---:B------:R-:W-:Y:S02]  /*0470*/  VIADD R12, R10.reuse, 0x1 ;  /* 0x000000010a0c7836 */ /* 0x040fe40000000000 */
[----:B------:R-:W-:-:S03]  /*0480*/  VIADD R16, R10, 0x2 ;  /* 0x000000020a107836 */ /* 0x000fc60000000000 */
[C---:B------:R-:W-:Y:S02]  /*0490*/  ISETP.NE.AND P0, PT, R5.reuse, R12, PT ;  /* 0x0000000c0500720c */ /* 0x040fe40003f05270 */
[----:B------:R-:W-:Y:S01]  /*04a0*/  ISETP.NE.AND P1, PT, R5, R16, PT ;  /* 0x000000100500720c */ /* 0x000fe20003f25270 */
[C---:B------:R-:W-:Y:S01]  /*04b0*/  VIADD R16, R10.reuse, 0x4 ;  /* 0x000000040a107836 */ /* 0x040fe20000000000 */
[----:B------:R-:W-:-:S04]  /*04c0*/  IADD3 R12, PT, PT, R10, 0x3, RZ ;  /* 0x000000030a0c7810 */ /* 0x000fc80007ffe0ff */
[C---:B------:R-:W-:Y:S02]  /*04d0*/  ISETP.NE.AND P2, PT, R5.reuse, R12, PT ;  /* 0x0000000c0500720c */ /* 0x040fe40003f45270 */
[C---:B------:R-:W-:Y:S01]  /*04e0*/  ISETP.NE.AND P3, PT, R5.reuse, R16, PT ;  /* 0x000000100500720c */ /* 0x040fe20003f65270 */
[C---:B------:R-:W-:Y:S02]  /*04f0*/  VIADD R16, R10.reuse, 0x5 ;  /* 0x000000050a107836 */ /* 0x040fe40000000000 */
[----:B------:R-:W3:Y:S03]  /*0500*/  @P0 LDG.E R11, desc[UR10][R8.64+-0xc] ;  /* 0xfffff40a080b0981 */ /* 0x000ee6000c1e1900 */
[----:B------:R-:W-:Y:S01]  /*0510*/  ISETP.NE.AND P4, PT, R5, R16, PT ;  /* 0x000000100500720c */ /* 0x000fe20003f85270 */
[----:B------:R-:W3:Y:S01]  /*0520*/  @P0 LDG.E R12, desc[UR10][R6.64+-0xc] ;  /* 0xfffff40a060c0981 */ /* 0x000ee2000c1e1900 */
[C---:B------:R-:W-:Y:S01]  /*0530*/  IADD3 R16, PT, PT, R10.reuse, 0x6, RZ ;  /* 0x000000060a107810 */ /* 0x040fe20007ffe0ff */
[----:B------:R-:W-:-:S02]  /*0540*/  VIADD R20, R10, 0x7 ;  /* 0x000000070a147836 */ /* 0x000fc40000000000 */
[----:B------:R-:W4:Y:S01]  /*0550*/  @P1 LDG.E R17, desc[UR10][R8.64+-0x8] ;  /* 0xfffff80a08111981 */ /* 0x000f22000c1e1900 */
[----:B------:R-:W-:-:S03]  /*0560*/  ISETP.NE.AND P5, PT, R5, R16, PT ;  /* 0x000000100500720c */ /* 0x000fc60003fa5270 */
[----:B------:R-:W4:Y:S04]  /*0570*/  @P1 LDG.E R14, desc[UR10][R6.64+-0x8] ;  /* 0xfffff80a060e1981 */ /* 0x000f28000c1e1900 */
[----:B------:R-:W5:Y:S04]  /*0580*/  @P2 LDG.E R19, desc[UR10][R8.64+-0x4] ;  /* 0xfffffc0a08132981 */ /* 0x000f68000c1e1900 */
[----:B------:R-:W5:Y:S04]  /*0590*/  @P2 LDG.E R16, desc[UR10][R6.64+-0x4] ;  /* 0xfffffc0a06102981 */ /* 0x000f68000c1e1900 */
[----:B------:R-:W5:Y:S04]  /*05a0*/  @P4 LDG.E R21, desc[UR10][R8.64+0x4] ;  /* 0x0000040a08154981 */ /* 0x000f68000c1e1900 */
[----:B------:R-:W5:Y:S04]  /*05b0*/  @P5 LDG.E R23, desc[UR10][R8.64+0x8] ;  /* 0x0000080a08175981 */ /* 0x000f68000c1e1900 */
[----:B------:R-:W5:Y:S01]  /*05c0*/  @P5 LDG.E R22, desc[UR10][R6.64+0x8] ;  /* 0x0000080a06165981 */ /* 0x000f62000c1e1900 */
[----:B--2---:R-:W-:Y:S01]  /*05d0*/  @P6 FFMA R0, R15, R13, R0 ;  /* 0x0000000d0f006223 */ /* 0x004fe20000000000 */
[----:B------:R-:W-:-:S02]  /*05e0*/  ISETP.NE.AND P6, PT, R5, R20, PT ;  /* 0x000000140500720c */ /* 0x000fc40003fc5270 */
[----:B------:R-:W2:Y:S04]  /*05f0*/  @P3 LDG.E R13, desc[UR10][R8.64] ;  /* 0x0000000a080d3981 */ /* 0x000ea8000c1e1900 */
[----:B------:R-:W2:Y:S04]  /*0600*/  @P3 LDG.E R15, desc[UR10][R6.64] ;  /* 0x0000000a060f3981 */ /* 0x000ea8000c1e1900 */
[----:B------:R-:W2:Y:S04]  /*0610*/  @P4 LDG.E R20, desc[UR10][R6.64+0x4] ;  /* 0x0000040a06144981 */ /* 0x000ea8000c1e1900 */
[----:B------:R0:W2:Y:S04]  /*0620*/  @P6 LDG.E R25, desc[UR10][R8.64+0xc] ;  /* 0x00000c0a08196981 */ /* 0x0000a8000c1e1900 */
[----:B------:R1:W2:Y:S01]  /*0630*/  @P6 LDG.E R24, desc[UR10][R6.64+0xc] ;  /* 0x00000c0a06186981 */ /* 0x0002a2000c1e1900 */
[----:B------:R-:W-:-:S02]  /*0640*/  VIADD R10, R10, 0x8 ;  /* 0x000000080a0a7836 */ /* 0x000fc40000000000 */
[----:B---3--:R-:W-:-:S03]  /*0650*/  @P0 FFMA R0, R11, R12, R0 ;  /* 0x0000000c0b000223 */ /* 0x008fc60000000000 */
[----:B------:R-:W-:Y:S01]  /*0660*/  ISETP.NE.AND P0, PT, R10, UR4, PT ;  /* 0x000000040a007c0c */ /* 0x000fe2000bf05270 */
[----:B----4-:R-:W-:-:S04]  /*0670*/  @P1 FFMA R0, R17, R14, R0 ;  /* 0x0000000e11001223 */ /* 0x010fc80000000000 */
[----:B-----5:R-:W-:Y:S01]  /*0680*/  @P2 FFMA R0, R19, R16, R0 ;  /* 0x0000001013002223 */ /* 0x020fe20000000000 */
[----:B0-----:R-:W-:Y:S02]  /*0690*/  IADD3 R8, P2, PT, R8, 0x20, RZ ;  /* 0x0000002008087810 */ /* 0x001fe40007f5e0ff */
[----:B------:R-:W-:Y:S01]  /*06a0*/  IADD3 R11, P1, PT, R6, 0x20, RZ ;  /* 0x00000020060b7810 */ /* 0x000fe20007f3e0ff */
[----:B------:R-:W-:Y:S01]  /*06b0*/  VIADD R18, R18, 0x8 ;  /* 0x0000000812127836 */ /* 0x000fe20000000000 */
[----:B------:R-:W-:Y:S01]  /*06c0*/  IADD3 R3, PT, PT, R3, 0x8, RZ ;  /* 0x0000000803037810 */ /* 0x000fe20007ffe0ff */
[----:B------:R-:W-:Y:S01]  /*06d0*/  IMAD.X R9, RZ, RZ, R9, P2 ;  /* 0x000000ffff097224 */ /* 0x000fe200010e0609 */
[----:B-1----:R-:W-:Y:S01]  /*06e0*/  IADD3.X R7, PT, PT, RZ, R7, RZ, P1, !PT ;  /* 0x00000007ff077210 */ /* 0x002fe20000ffe4ff */
[----:B--2---:R-:W-:-:S04]  /*06f0*/  @P3 FFMA R0, R13, R15, R0 ;  /* 0x0000000f0d003223 */ /* 0x004fc80000000000 */
[----:B------:R-:W-:-:S04]  /*0700*/  @P4 FFMA R0, R21, R20, R0 ;  /* 0x0000001415004223 */ /* 0x000fc80000000000 */
[----:B------:R-:W-:-:S04]  /*0710*/  @P5 FFMA R0, R23, R22, R0 ;  /* 0x0000001617005223 */ /* 0x000fc80000000000 */
[----:B------:R-:W-:Y:S01]  /*0720*/  @P6 FFMA R0, R25, R24, R0 ;  /* 0x0000001819006223 */ /* 0x000fe20000000000 */
[----:B------:R-:W-:Y:S06]  /*0730*/  @P0 BRA `(.L_x_11) ;  /* 0xfffffffc00340947 */ /* 0x000fec000383ffff */
[----:B------:R-:W-:-:S07]  /*0740*/  IMAD.U32 R3, RZ, RZ, UR4 ;  /* 0x00000004ff037e24 */ /* 0x000fce000f8e00ff */
.L_x_10:
[----:B------:R-:W-:-:S09]  /*0750*/  UISETP.NE.AND UP0, UPT, UR8, URZ, UPT ;  /* 0x000000ff0800728c */ /* 0x000fd2000bf05270 */
[----:B------:R-:W-:Y:S05]  /*0760*/  BRA.U !UP0, `(.L_x_12) ;  /* 0x00000005081c7547 */ /* 0x000fea000b800000 */
[----:B------:R-:W-:Y:S02]  /*0770*/  UISETP.GE.U32.AND UP0, UPT, UR7, 0x3, UPT ;  /* 0x000000030700788c */ /* 0x000fe4000bf06070 */
[----:B------:R-:W-:-:S07]  /*0780*/  UISETP.NE.AND UP1, UPT, UR9, URZ, UPT ;  /* 0x000000ff0900728c */ /* 0x000fce000bf25270 */
[----:B------:R-:W-:Y:S05]  /*0790*/  BRA.U !UP0, `(.L_x_13) ;  /* 0x0000000108787547 */ /* 0x000fea000b800000 */
[-C--:B------:R-:W-:Y:S01]  /*07a0*/  ISETP.NE.AND P0, PT, R5, R3.reuse, PT ;  /* 0x000000030500720c */ /* 0x080fe20003f05270 */
[----:B---3--:R-:W2:Y:S01]  /*07b0*/  LDC.64 R8, c[0x0][0x398] ;  /* 0x0000e600ff087b82 */ /* 0x008ea20000000a00 */
[----:B------:R-:W3:Y:S01]  /*07c0*/  LDCU.64 UR12, c[0x0][0x380] ;  /* 0x00007000ff0c77ac */ /* 0x000ee20008000a00 */
[C---:B----4-:R-:W-:Y:S01]  /*07d0*/  VIADD R6, R3.reuse, 0x1 ;  /* 0x0000000103067836 */ /* 0x050fe20000000000 */
[----:B------:R-:W-:Y:S02]  /*07e0*/  IADD3 R12, PT, PT, R3, 0x2, RZ ;  /* 0x00000002030c7810 */ /* 0x000fe40007ffe0ff */
[C---:B------:R-:W-:Y:S02]  /*07f0*/  IADD3 R13, P3, PT, R4.reuse, R3, RZ ;  /* 0x00000003040d7210 */ /* 0x040fe40007f7e0ff */
[C---:B------:R-:W-:Y:S02]  /*0800*/  ISETP.NE.AND P1, PT, R5.reuse, R6, PT ;  /* 0x000000060500720c */ /* 0x040fe40003f25270 */
[----:B------:R-:W-:Y:S01]  /*0810*/  ISETP.NE.AND P2, PT, R5, R12, PT ;  /* 0x0000000c0500720c */ /* 0x000fe20003f45270 */
[----:B------:R-:W-:Y:S01]  /*0820*/  VIADD R12, R3, 0x3 ;  /* 0x00000003030c7836 */ /* 0x000fe20000000000 */
[C---:B------:R-:W-:Y:S01]  /*0830*/  LEA.HI.X.SX32 R14, R4.reuse, RZ, 0x1, P3 ;  /* 0x000000ff040e7211 */ /* 0x040fe200018f0eff */
[----:B0-----:R-:W0:Y:S01]  /*0840*/  @P0 LDC.64 R10, c[0x0][0x380] ;  /* 0x0000e000ff0a0b82 */ /* 0x001e220000000a00 */
[----:B------:R-:W-:-:S02]  /*0850*/  @P0 IMAD.IADD R7, R4, 0x1, R3 ;  /* 0x0000000104070824 */ /* 0x000fc400078e0203 */
[----:B------:R-:W-:Y:S02]  /*0860*/  ISETP.NE.AND P3, PT, R5, R12, PT ;  /* 0x0000000c0500720c */ /* 0x000fe40003f65270 */
[----:B---3--:R-:W-:Y:S01]  /*0870*/  LEA R6, P4, R13, UR12, 0x2 ;  /* 0x0000000c0d067c11 */ /* 0x008fe2000f8810ff */
[----:B--2---:R-:W-:-:S05]  /*0880*/  IMAD.WIDE.U32 R8, R3, 0x4, R8 ;  /* 0x0000000403087825 */ /* 0x004fca00078e0008 */
[----:B-1----:R-:W2:Y:S04]  /*0890*/  @P0 LDG.E R12, desc[UR10][R8.64] ;  /* 0x0000000a080c0981 */ /* 0x002ea8000c1e1900 */
[----:B------:R-:W3:Y:S01]  /*08a0*/  @P2 LDG.E R16, desc[UR10][R8.64+0x8] ;  /* 0x0000080a08102981 */ /* 0x000ee2000c1e1900 */
[----:B0-----:R-:W-:Y:S01]  /*08b0*/  @P0 IMAD.WIDE R10, R7, 0x4, R10 ;  /* 0x00000004070a0825 */ /* 0x001fe200078e020a */
[----:B------:R-:W-:Y:S02]  /*08c0*/  LEA.HI.X R7, R13, UR13, R14, 0x2, P4 ;  /* 0x0000000d0d077c11 */ /* 0x000fe4000a0f140e */
[----:B------:R-:W4:Y:S04]  /*08d0*/  @P3 LDG.E R18, desc[UR10][R8.64+0xc] ;  /* 0x00000c0a08123981 */ /* 0x000f28000c1e1900 */
[----:B------:R-:W2:Y:S04]  /*08e0*/  @P0 LDG.E R11, desc[UR10][R10.64] ;  /* 0x0000000a0a0b0981 */ /* 0x000ea8000c1e1900 */
[----:B------:R-:W5:Y:S04]  /*08f0*/  @P1 LDG.E R14, desc[UR10][R8.64+0x4] ;  /* 0x0000040a080e1981 */ /* 0x000f68000c1e1900 */
[----:B------:R-:W5:Y:S04]  /*0900*/  @P1 LDG.E R13, desc[UR10][R6.64+0x4] ;  /* 0x0000040a060d1981 */ /* 0x000f68000c1e1900 */
[----:B------:R-:W3:Y:S04]  /*0910*/  @P2 LDG.E R15, desc[UR10][R6.64+0x8] ;  /* 0x0000080a060f2981 */ /* 0x000ee8000c1e1900 */
[----:B------:R-:W4:Y:S01]  /*0920*/  @P3 LDG.E R17, desc[UR10][R6.64+0xc] ;  /* 0x00000c0a06113981 */ /* 0x000f22000c1e1900 */
[----:B------:R-:W-:Y:S01]  /*0930*/  IADD3 R3, PT, PT, R3, 0x4, RZ ;  /* 0x0000000403037810 */ /* 0x000fe20007ffe0ff */
[----:B--2---:R-:W-:-:S04]  /*0940*/  @P0 FFMA R0, R11, R12, R0 ;  /* 0x0000000c0b000223 */ /* 0x004fc80000000000 */
[----:B-----5:R-:W-:-:S04]  /*0950*/  @P1 FFMA R0, R13, R14, R0 ;  /* 0x0000000e0d001223 */ /* 0x020fc80000000000 */
[----:B---3--:R-:W-:-:S04]  /*0960*/  @P2 FFMA R0, R15, R16, R0 ;  /* 0x000000100f002223 */ /* 0x008fc80000000000 */
[----:B----4-:R-:W-:-:S07]  /*0970*/  @P3 FFMA R0, R17, R18, R0 ;  /* 0x0000001211003223 */ /* 0x010fce0000000000 */
.L_x_13:
[----:B------:R-:W-:Y:S04]  /*0980*/  BSSY.RECONVERGENT B0, `(.L_x_12) ;  /* 0x0000025000007945 */ /* 0x000fe80003800200 */
[----:B------:R-:W-:Y:S05]  /*0990*/  BRA.U !UP1, `(.L_x_14) ;  /* 0x00000001098c7547 */ /* 0x000fea000b800000 */
[----:B----4-:R-:W2:Y:S01]  /*09a0*/  LDC R6, c[0x0][0x390] ;  /* 0x0000e400ff067b82 */ /* 0x010ea20000000800 */
[----:B------:R-:W-:Y:S01]  /*09b0*/  UISETP.NE.AND UP0, UPT, UR9, 0x1, UPT ;  /* 0x000000010900788c */ /* 0x000fe2000bf05270 */
[----:B--2---:R-:W-:-:S08]  /*09c0*/  LOP3.LUT P0, RZ, R6, 0x1, RZ, 0xc0, !PT ;  /* 0x0000000106ff7812 */ /* 0x004fd0000780c0ff */
[----:B------:R-:W-:Y:S05]  /*09d0*/  BRA.U !UP0, `(.L_x_15) ;  /* 0x0000000108547547 */ /* 0x000fea000b800000 */
[----:B------:R-:W-:Y:S01]  /*09e0*/  VIADD R6, R3, 0x1 ;  /* 0x0000000103067836 */ /* 0x000fe20000000000 */
[----:B------:R-:W-:-:S04]  /*09f0*/  ISETP.NE.AND P1, PT, R5, R3, PT ;  /* 0x000000030500720c */ /* 0x000fc80003f25270 */
[----:B------:R-:W-:Y:S02]  /*0a00*/  ISETP.NE.AND P2, PT, R5, R6, PT ;  /* 0x000000060500720c */ /* 0x000fe40003f45270 */
[----:B------:R-:W2:Y:S07]  /*0a10*/  LDC.64 R6, c[0x0][0x398] ;  /* 0x0000e600ff067b82 */ /* 0x000eae0000000a00 */
[--C-:B------:R-:W-:Y:S01]  /*0a20*/  @P1 IMAD.IADD R15, R4, 0x1, R3.reuse ;  /* 0x00000001040f1824 */ /* 0x100fe200078e0203 */
[----:B0-----:R-:W0:Y:S03]  /*0a30*/  @P1 LDC.64 R10, c[0x0][0x380] ;  /* 0x0000e000ff0a1b82 */ /* 0x001e260000000a00 */
[----:B------:R-:W-:-:S02]  /*0a40*/  @P2 SHF.R.S32.HI R13, RZ, 0x1f, R3 ;  /* 0x0000001fff0d2819 */ /* 0x000fc40000011403 */
[----:B------:R-:W-:-:S03]  /*0a50*/  @P2 IADD3 R17, P3, PT, R4, R3, RZ ;  /* 0x0000000304112210 */ /* 0x000fc60007f7e0ff */
[----:B---3--:R-:W3:Y:S01]  /*0a60*/  @P2 LDC.64 R8, c[0x0][0x380] ;  /* 0x0000e000ff082b82 */ /* 0x008ee20000000a00 */
[----:B------:R-:W-:Y:S01]  /*0a70*/  @P2 LEA.HI.X.SX32 R12, R4, R13, 0x1, P3 ;  /* 0x0000000d040c2211 */ /* 0x000fe200018f0eff */
[----:B--2---:R-:W-:-:S05]  /*0a80*/  IMAD.WIDE.U32 R6, R3, 0x4, R6 ;  /* 0x0000000403067825 */ /* 0x004fca00078e0006 */
[----:B-1----:R-:W2:Y:S01]  /*0a90*/  @P1 LDG.E R13, desc[UR10][R6.64] ;  /* 0x0000000a060d1981 */ /* 0x002ea2000c1e1900 */
[----:B0-----:R-:W-:-:S06]  /*0aa0*/  @P1 IMAD.WIDE R10, R15, 0x4, R10 ;  /* 0x000000040f0a1825 */ /* 0x001fcc00078e020a */
[----:B------:R-:W2:Y:S01]  /*0ab0*/  @P1 LDG.E R11, desc[UR10][R10.64] ;  /* 0x0000000a0a0b1981 */ /* 0x000ea2000c1e1900 */
[----:B---3--:R-:W-:-:S04]  /*0ac0*/  @P2 LEA R8, P3, R17, R8, 0x2 ;  /* 0x0000000811082211 */ /* 0x008fc800078610ff */
[----:B------:R-:W-:Y:S02]  /*0ad0*/  @P2 LEA.HI.X R9, R17, R9, R12, 0x2, P3 ;  /* 0x0000000911092211 */ /* 0x000fe400018f140c */
[----:B------:R-:W3:Y:S04]  /*0ae0*/  @P2 LDG.E R12, desc[UR10][R6.64+0x4] ;  /* 0x0000040a060c2981 */ /* 0x000ee8000c1e1900 */
[----:B------:R-:W3:Y:S01]  /*0af0*/  @P2 LDG.E R9, desc[UR10][R8.64+0x4] ;  /* 0x0000040a08092981 */ /* 0x000ee2000c1e1900 */
[----:B------:R-:W-:Y:S01]  /*0b00*/  IADD3 R3, PT, PT, R3, 0x2, RZ ;  /* 0x0000000203037810 */ /* 0x000fe20007ffe0ff */
[----:B--2---:R-:W-:-:S04]  /*0b10*/  @P1 FFMA R0, R11, R13, R0 ;  /* 0x0000000d0b001223 */ /* 0x004fc80000000000 */
[----:B---3--:R-:W-:-:S07]  /*0b20*/  @P2 FFMA R0, R9, R12, R0 ;  /* 0x0000000c09002223 */ /* 0x008fce0000000000 */
.L_x_15:
[----:B------:R-:W-:-:S13]  /*0b30*/  ISETP.EQ.OR P0, PT, R5, R3, !P0 ;  /* 0x000000030500720c */ /* 0x000fda0004702670 */
[----:B------:R-:W-:Y:S05]  /*0b40*/  @P0 BRA `(.L_x_14) ;  /* 0x0000000000200947 */ /* 0x000fea0003800000 */
[----:B------:R-:W2:Y:S01]  /*0b50*/  LDC.64 R6, c[0x0][0x380] ;  /* 0x0000e000ff067b82 */ /* 0x000ea20000000a00 */
[----:B0-----:R-:W-:-:S07]  /*0b60*/  IMAD.IADD R11, R4, 0x1, R3 ;  /* 0x00000001040b7824 */ /* 0x001fce00078e0203 */
[----:B---3--:R-:W0:Y:S01]  /*0b70*/  LDC.64 R8, c[0x0][0x398] ;  /* 0x0000e600ff087b82 */ /* 0x008e220000000a00 */
[----:B--2---:R-:W-:-:S06]  /*0b80*/  IMAD.WIDE R6, R11, 0x4, R6 ;  /* 0x000000040b067825 */ /* 0x004fcc00078e0206 */
[----:B-1----:R-:W2:Y:S01]  /*0b90*/  LDG.E R7, desc[UR10][R6.64] ;  /* 0x0000000a06077981 */ /* 0x002ea2000c1e1900 */
[----:B0-----:R-:W-:-:S06]  /*0ba0*/  IMAD.WIDE.U32 R8, R3, 0x4, R8 ;  /* 0x0000000403087825 */ /* 0x001fcc00078e0008 */
[----:B------:R-:W2:Y:S02]  /*0bb0*/  LDG.E R8, desc[UR10][R8.64] ;  /* 0x0000000a08087981 */ /* 0x000ea4000c1e1900 */
[----:B--2---:R-:W-:-:S07]  /*0bc0*/  FFMA R0, R7, R8, R0 ;  /* 0x0000000807007223 */ /* 0x004fce0000000000 */
.L_x_14:
[----:B-1----:R-:W-:Y:S05]  /*0bd0*/  BSYNC.RECONVERGENT B0 ;  /* 0x0000000000007941 */ /* 0x002fea0003800200 */
.L_x_12:
[----:B---3--:R-:W2:Y:S01]  /*0be0*/  LDC.64 R8, c[0x0][0x380] ;  /* 0x0000e000ff087b82 */ /* 0x008ea20000000a00 */
[----:B------:R-:W-:-:S07]  /*0bf0*/  IMAD.IADD R3, R4, 0x1, R5 ;  /* 0x0000000104037824 */ /* 0x000fce00078e0205 */
[----:B----4-:R-:W3:Y:S01]  /*0c00*/  LDC.64 R6, c[0x0][0x388] ;  /* 0x0000e200ff067b82 */ /* 0x010ee20000000a00 */
[----:B--2---:R-:W-:-:S06]  /*0c10*/  IMAD.WIDE R8, R3, 0x4, R8 ;  /* 0x0000000403087825 */ /* 0x004fcc00078e0208 */
[----:B-1----:R-:W2:Y:S01]  /*0c20*/  LDG.E R9, desc[UR10][R8.64] ;  /* 0x0000000a08097981 */ /* 0x002ea2000c1e1900 */
[----:B---3--:R-:W-:-:S06]  /*0c30*/  IMAD.WIDE R6, R5, 0x4, R6 ;  /* 0x0000000405067825 */ /* 0x008fcc00078e0206 */
[----:B------:R-:W3:Y:S01]  /*0c40*/  LDG.E R7, desc[UR10][R6.64] ;  /* 0x0000000a06077981 */ /* 0x000ee2000c1e1900 */
[----:B------:R-:W-:Y:S01]  /*0c50*/  BSSY.RECONVERGENT B0, `(.L_x_16) ;  /* 0x000000d000007945 */ /* 0x000fe20003800200 */
[----:B--2---:R-:W1:Y:S01]  /*0c60*/  MUFU.RCP R3, R9 ;  /* 0x0000000900037308 */ /* 0x004e620000001000 */
[----:B---3--:R-:W-:-:S07]  /*0c70*/  FADD R0, R7, -R0 ;  /* 0x8000000007007221 */ /* 0x008fce0000000000 */
[----:B------:R-:W2:Y:S01]  /*0c80*/  FCHK P0, R0, R9 ;  /* 0x0000000900007302 */ /* 0x000ea20000000000 */
[----:B-1----:R-:W-:-:S04]  /*0c90*/  FFMA R4, -R9, R3, 1 ;  /* 0x3f80000009047423 */ /* 0x002fc80000000103 */
[----:B------:R-:W-:-:S04]  /*0ca0*/  FFMA R3, R3, R4, R3 ;  /* 0x0000000403037223 */ /* 0x000fc80000000003 */
[----:B------:R-:W-:-:S04]  /*0cb0*/  FFMA R4, R0, R3, RZ ;  /* 0x0000000300047223 */ /* 0x000fc800000000ff */
[----:B0-----:R-:W-:-:S04]  /*0cc0*/  FFMA R10, -R9, R4, R0 ;  /* 0x00000004090a7223 */ /* 0x001fc80000000100 */
[----:B------:R-:W-:Y:S01]  /*0cd0*/  FFMA R3, R3, R10, R4 ;  /* 0x0000000a03037223 */ /* 0x000fe20000000004 */
[----:B--2---:R-:W-:Y:S06]  /*0ce0*/  @!P0 BRA `(.L_x_17) ;  /* 0x00000000000c8947 */ /* 0x004fec0003800000 */
[----:B------:R-:W-:Y:S02]  /*0cf0*/  MOV R3, R9 ;  /* 0x0000000900037202 */ /* 0x000fe40000000f00 */
[----:B------:R-:W-:-:S07]  /*0d00*/  MOV R4, 0xd20 ;  /* 0x00000d2000047802 */ /* 0x000fce0000000f00 */
[----:B------:R-:W-:Y:S05]  /*0d10*/  CALL.REL.NOINC `($__internal_0_$__cuda_sm3x_div_rn_noftz_f32_slowpath) ;  /* 0x0000000000247944 */ /* 0x000fea0003c00000 */
.L_x_17:
[----:B------:R-:W-:Y:S05]  /*0d20*/  BSYNC.RECONVERGENT B0 ;  /* 0x0000000000007941 */ /* 0x000fea0003800200 */
.L_x_16:
[----:B------:R-:W0:Y:S01]  /*0d30*/  LDC.64 R6, c[0x0][0x3a0] ;  /* 0x0000e800ff067b82 */ /* 0x000e220000000a00 */
[----:B------:R-:W1:Y:S01]  /*0d40*/  LDCU UR12, c[0x0][0x390] ;  /* 0x00007200ff0c77ac */ /* 0x000e620008000800 */
[----:B0-----:R-:W-:-:S04]  /*0d50*/  IMAD.WIDE R6, R5, 0x4, R6 ;  /* 0x0000000405067825 */ /* 0x001fc800078e0206 */
[----:B------:R-:W-:Y:S01]  /*0d60*/  IMAD.IADD R5, R2, 0x1, R5 ;  /* 0x0000000102057824 */ /* 0x000fe200078e0205 */
[----:B------:R2:W-:Y:S04]  /*0d70*/  STG.E desc[UR10][R6.64], R3 ;  /* 0x0000000306007986 */ /* 0x0005e8000c10190a */
[----:B-1----:R-:W-:-:S13]  /*0d80*/  ISETP.GE.AND P0, PT, R5, UR12, PT ;  /* 0x0000000c05007c0c */ /* 0x002fda000bf06270 */
[----:B--2---:R-:W-:Y:S05]  /*0d90*/  @!P0 BRA `(.L_x_18) ;  /* 0xfffffff4005c8947 */ /* 0x004fea000383ffff */
[----:B------:R-:W-:Y:S05]  /*0da0*/  EXIT ;  /* 0x000000000000794d */ /* 0x000fea0003800000 */
        .weak           $__internal_0_$__cuda_sm3x_div_rn_noftz_f32_slowpath
        .type           $__internal_0_$__cuda_sm3x_div_rn_noftz_f32_slowpath,@function
        .size           $__internal_0_$__cuda_sm3x_div_rn_noftz_f32_slowpath,(.L_x_31 - $__internal_0_$__cuda_sm3x_div_rn_noftz_f32_slowpath)
$__internal_0_$__cuda_sm3x_div_rn_noftz_f32_slowpath:
[----:B------:R-:W-:Y:S01]  /*0db0*/  SHF.R.U32.HI R14, RZ, 0x17, R3 ;  /* 0x00000017ff0e7819 */ /* 0x000fe20000011603 */
[----:B------:R-:W-:Y:S01]  /*0dc0*/  BSSY.RECONVERGENT B1, `(.L_x_19) ;  /* 0x0000062000017945 */ /* 0x000fe20003800200 */
[----:B------:R-:W-:Y:S02]  /*0dd0*/  SHF.R.U32.HI R12, RZ, 0x17, R0 ;  /* 0x00000017ff0c7819 */ /* 0x000fe40000011600 */
[----:B------:R-:W-:Y:S02]  /*0de0*/  LOP3.LUT R14, R14, 0xff, RZ, 0xc0, !PT ;  /* 0x000000ff0e0e7812 */ /* 0x000fe400078ec0ff */
[----:B------:R-:W-:-:S03]  /*0df0*/  LOP3.LUT R15, R12, 0xff, RZ, 0xc0, !PT ;  /* 0x000000ff0c0f7812 */ /* 0x000fc600078ec0ff */
[----:B------:R-:W-:Y:S01]  /*0e00*/  VIADD R17, R14, 0xffffffff ;  /* 0xffffffff0e117836 */ /* 0x000fe20000000000 */
[----:B------:R-:W-:-:S04]  /*0e10*/  IADD3 R16, PT, PT, R15, -0x1, RZ ;  /* 0xffffffff0f107810 */ /* 0x000fc80007ffe0ff */
[----:B------:R-:W-:-:S04]  /*0e20*/  ISETP.GT.U32.AND P0, PT, R17, 0xfd, PT ;  /* 0x000000fd1100780c */ /* 0x000fc80003f04070 */
[----:B------:R-:W-:-:S13]  /*0e30*/  ISETP.GT.U32.OR P0, PT, R16, 0xfd, P0 ;  /* 0x000000fd1000780c */ /* 0x000fda0000704470 */
[----:B------:R-:W-:Y:S01]  /*0e40*/  @!P0 IMAD.MOV.U32 R12, RZ, RZ, RZ ;  /* 0x000000ffff0c8224 */ /* 0x000fe200078e00ff */
[----:B------:R-:W-:Y:S06]  /*0e50*/  @!P0 BRA `(.L_x_20) ;  /* 0x00000000005c8947 */ /* 0x000fec0003800000 */
[----:B------:R-:W-:Y:S02]  /*0e60*/  FSETP.GTU.FTZ.AND P0, PT, |R0|, +INF , PT ;  /* 0x7f8000000000780b */ /* 0x000fe40003f1c200 */
[----:B------:R-:W-:-:S04]  /*0e70*/  FSETP.GTU.FTZ.AND P1, PT, |R3|, +INF , PT ;  /* 0x7f8000000300780b */ /* 0x000fc80003f3c200 */
[----:B------:R-:W-:-:S13]  /*0e80*/  PLOP3.LUT P0, PT, P0, P1, PT, 0xf8, 0x8f ;  /* 0x00000000008f781c */ /* 0x000fda0000703f70 */
[----:B------:R-:W-:Y:S05]  /*0e90*/  @P0 BRA `(.L_x_21) ;  /* 0x00000004004c0947 */ /* 0x000fea0003800000 */
[----:B------:R-:W-:-:S13]  /*0ea0*/  LOP3.LUT P0, RZ, R3, 0x7fffffff, R0, 0xc8, !PT ;  /* 0x7fffffff03ff7812 */ /* 0x000fda000780c800 */
[----:B------:R-:W-:Y:S05]  /*0eb0*/  @!P0 BRA `(.L_x_22) ;  /* 0x00000004003c8947 */ /* 0x000fea0003800000 */
[C---:B------:R-:W-:Y:S02]  /*0ec0*/  FSETP.NEU.FTZ.AND P0, PT, |R0|.reuse, +INF , PT ;  /* 0x7f8000000000780b */ /* 0x040fe40003f1d200 */
[----:B------:R-:W-:Y:S02]  /*0ed0*/  FSETP.NEU.FTZ.AND P3, PT, |R3|, +INF , PT ;  /* 0x7f8000000300780b */ /* 0x000fe40003f7d200 */
[----:B------:R-:W-:-:S11]  /*0ee0*/  FSETP.NEU.FTZ.AND P1, PT, |R0|, +INF , PT ;  /* 0x7f8000000000780b */ /* 0x000fd60003f3d200 */
[----:B------:R-:W-:Y:S05]  /*0ef0*/  @!P3 BRA !P0, `(.L_x_22) ;  /* 0x00000004002cb947 */ /* 0x000fea0004000000 */
[----:B------:R-:W-:-:S04]  /*0f00*/  LOP3.LUT P0, RZ, R0, 0x7fffffff, RZ, 0xc0, !PT ;  /* 0x7fffffff00ff7812 */ /* 0x000fc8000780c0ff */
[----:B------:R-:W-:-:S13]  /*0f10*/  PLOP3.LUT P0, PT, P3, P0, PT, 0x2f, 0xf2 ;  /* 0x0000000000f2781c */ /* 0x000fda0001f00577 */
[----:B------:R-:W-:Y:S05]  /*0f20*/  @P0 BRA `(.L_x_23) ;  /* 0x0000000400180947 */ /* 0x000fea0003800000 */
[----:B------:R-:W-:-:S04]  /*0f30*/  LOP3.LUT P0, RZ, R3, 0x7fffffff, RZ, 0xc0, !PT ;  /* 0x7fffffff03ff7812 */ /* 0x000fc8000780c0ff */
[----:B------:R-:W-:-:S13]  /*0f40*/  PLOP3.LUT P0, PT, P1, P0, PT, 0x2f, 0xf2 ;  /* 0x0000000000f2781c */ /* 0x000fda0000f00577 */
[----:B------:R-:W-:Y:S05]  /*0f50*/  @P0 BRA `(.L_x_24) ;  /* 0x0000000400000947 */ /* 0x000fea0003800000 */
[----:B------:R-:W-:Y:S02]  /*0f60*/  ISETP.GE.AND P0, PT, R16, RZ, PT ;  /* 0x000000ff1000720c */ /* 0x000fe40003f06270 */
[----:B------:R-:W-:-:S11]  /*0f70*/  ISETP.GE.AND P1, PT, R17, RZ, PT ;  /* 0x000000ff1100720c */ /* 0x000fd60003f26270 */
[----:B------:R-:W-:Y:S01]  /*0f80*/  @P0 IMAD.MOV.U32 R12, RZ, RZ, RZ ;  /* 0x000000ffff0c0224 */ /* 0x000fe200078e00ff */
[----:B------:R-:W-:Y:S01]  /*0f90*/  @!P0 MOV R12, 0xffffffc0 ;  /* 0xffffffc0000c8802 */ /* 0x000fe20000000f00 */
[----:B------:R-:W-:Y:S01]  /*0fa0*/  @!P0 FFMA R0, R0, 1.84467440737095516160e+19, RZ ;  /* 0x5f80000000008823 */ /* 0x000fe200000000ff */
[----:B------:R-:W-:-:S03]  /*0fb0*/  @!P1 FFMA R3, R3, 1.84467440737095516160e+19, RZ ;  /* 0x5f80000003039823 */ /* 0x000fc600000000ff */
[----:B------:R-:W-:-:S07]  /*0fc0*/  @!P1 VIADD R12, R12, 0x40 ;  /* 0x000000400c0c9836 */ /* 0x000fce0000000000 */
.L_x_20:
[----:B------:R-:W-:Y:S01]  /*0fd0*/  LEA R16, R14, 0xc0800000, 0x17 ;  /* 0xc08000000e107811 */ /* 0x000fe200078eb8ff */
[----:B------:R-:W-:Y:S01]  /*0fe0*/  BSSY.RECONVERGENT B2, `(.L_x_25) ;  /* 0x0000036000027945 */ /* 0x000fe20003800200 */
[----:B------:R-:W-:-:S03]  /*0ff0*/  IADD3 R15, PT, PT, R15, -0x7f, RZ ;  /* 0xffffff810f0f7810 */ /* 0x000fc60007ffe0ff */
[----:B------:R-:W-:Y:S02]  /*1000*/  IMAD.IADD R16, R3, 0x1, -R16 ;  /* 0x0000000103107824 */ /* 0x000fe400078e0a10 */
[C---:B------:R-:W-:Y:S01]  /*1010*/  IMAD R0, R15.reuse, -0x800000, R0 ;  /* 0xff8000000f007824 */ /* 0x040fe200078e0200 */
[----:B------:R-:W-:Y:S01]  /*1020*/  IADD3 R15, PT, PT, R15, 0x7f, -R14 ;  /* 0x0000007f0f0f7810 */ /* 0x000fe20007ffe80e */
[----:B------:R-:W0:Y:S01]  /*1030*/  MUFU.RCP R3, R16 ;  /* 0x0000001000037308 */ /* 0x000e220000001000 */
[----:B------:R-:W-:-:S03]  /*1040*/  FADD.FTZ R17, -R16, -RZ ;  /* 0x800000ff10117221 */ /* 0x000fc60000010100 */
[----:B------:R-:W-:Y:S02]  /*1050*/  IMAD.IADD R15, R15, 0x1, R12 ;  /* 0x000000010f0f7824 */ /* 0x000fe400078e020c */
[----:B0-----:R-:W-:-:S04]  /*1060*/  FFMA R18, R3, R17, 1 ;  /* 0x3f80000003127423 */ /* 0x001fc80000000011 */
[----:B------:R-:W-:-:S04]  /*1070*/  FFMA R3, R3, R18, R3 ;  /* 0x0000001203037223 */ /* 0x000fc80000000003 */
[----:B------:R-:W-:-:S04]  /*1080*/  FFMA R18, R0, R3, RZ ;  /* 0x0000000300127223 */ /* 0x000fc800000000ff */
[----:B------:R-:W-:-:S04]  /*1090*/  FFMA R19, R17, R18, R0 ;  /* 0x0000001211137223 */ /* 0x000fc80000000000 */
[----:B------:R-:W-:-:S04]  /*10a0*/  FFMA R18, R3, R19, R18 ;  /* 0x0000001303127223 */ /* 0x000fc80000000012 */
[----:B------:R-:W-:-:S04]  /*10b0*/  FFMA R17, R17, R18, R0 ;  /* 0x0000001211117223 */ /* 0x000fc80000000000 */
[----:B------:R-:W-:-:S05]  /*10c0*/  FFMA R0, R3, R17, R18 ;  /* 0x0000001103007223 */ /* 0x000fca0000000012 */
[----:B------:R-:W-:-:S04]  /*10d0*/  SHF.R.U32.HI R14, RZ, 0x17, R0 ;  /* 0x00000017ff0e7819 */ /* 0x000fc80000011600 */
[----:B------:R-:W-:-:S05]  /*10e0*/  LOP3.LUT R14, R14, 0xff, RZ, 0xc0, !PT ;  /* 0x000000ff0e0e7812 */ /* 0x000fca00078ec0ff */
[----:B------:R-:W-:-:S05]  /*10f0*/  IMAD.IADD R16, R14, 0x1, R15 ;  /* 0x000000010e107824 */ /* 0x000fca00078e020f */
[----:B------:R-:W-:-:S04]  /*1100*/  IADD3 R12, PT, PT, R16, -0x1, RZ ;  /* 0xffffffff100c7810 */ /* 0x000fc80007ffe0ff */
[----:B------:R-:W-:-:S13]  /*1110*/  ISETP.GE.U32.AND P0, PT, R12, 0xfe, PT ;  /* 0x000000fe0c00780c */ /* 0x000fda0003f06070 */
[----:B------:R-:W-:Y:S05]  /*1120*/  @!P0 BRA `(.L_x_26) ;  /* 0x0000000000808947 */ /* 0x000fea0003800000 */
[----:B------:R-:W-:-:S13]  /*1130*/  ISETP.GT.AND P0, PT, R16, 0xfe, PT ;  /* 0x000000fe1000780c */ /* 0x000fda0003f04270 */
[----:B------:R-:W-:Y:S05]  /*1140*/  @P0 BRA `(.L_x_27) ;  /* 0x00000000006c0947 */ /* 0x000fea0003800000 */
[----:B------:R-:W-:-:S13]  /*1150*/  ISETP.GE.AND P0, PT, R16, 0x1, PT ;  /* 0x000000011000780c */ /* 0x000fda0003f06270 */
[----:B------:R-:W-:Y:S05]  /*1160*/  @P0 BRA `(.L_x_28) ;  /* 0x0000000000740947 */ /* 0x000fea0003800000 */
[----:B------:R-:W-:Y:S02]  /*1170*/  ISETP.GE.AND P0, PT, R16, -0x18, PT ;  /* 0xffffffe81000780c */ /* 0x000fe40003f06270 */
[----:B------:R-:W-:-:S11]  /*1180*/  LOP3.LUT R0, R0, 0x80000000, RZ, 0xc0, !PT ;  /* 0x8000000000007812 */ /* 0x000fd600078ec0ff */
[----:B------:R-:W-:Y:S05]  /*1190*/  @!P0 BRA `(.L_x_28) ;  /* 0x0000000000688947 */ /* 0x000fea0003800000 */
[CC--:B------:R-:W-:Y:S01]  /*11a0*/  FFMA.RZ R12, R3.reuse, R17.reuse, R18 ;  /* 0x00000011030c7223 */ /* 0x0c0fe2000000c012 */
[C---:B------:R-:W-:Y:S01]  /*11b0*/  VIADD R15, R16.reuse, 0x20 ;  /* 0x00000020100f7836 */ /* 0x040fe20000000000 */
[C---:B------:R-:W-:Y:S02]  /*11c0*/  ISETP.NE.AND P3, PT, R16.reuse, RZ, PT ;  /* 0x000000ff1000720c */ /* 0x040fe40003f65270 */
[----:B------:R-:W-:Y:S01]  /*11d0*/  ISETP.NE.AND P1, PT, R16, RZ, PT ;  /* 0x000000ff1000720c */ /* 0x000fe20003f25270 */
[----:B------:R-:W-:Y:S01]  /*11e0*/  IMAD.MOV R16, RZ, RZ, -R16 ;  /* 0x000000ffff107224 */ /* 0x000fe200078e0a10 */
[----:B------:R-:W-:Y:S01]  /*11f0*/  LOP3.LUT R14, R12, 0x7fffff, RZ, 0xc0, !PT ;  /* 0x007fffff0c0e7812 */ /* 0x000fe200078ec0ff */
[CCC-:B------:R-:W-:Y:S01]  /*1200*/  FFMA.RP R12, R3.reuse, R17.reuse, R18.reuse ;  /* 0x00000011030c7223 */ /* 0x1c0fe20000008012 */
[----:B------:R-:W-:Y:S02]  /*1210*/  FFMA.RM R3, R3, R17, R18 ;  /* 0x0000001103037223 */ /* 0x000fe40000004012 */
[----:B------:R-:W-:-:S03]  /*1220*/  LOP3.LUT R14, R14, 0x800000, RZ, 0xfc, !PT ;  /* 0x008000000e0e7812 */ /* 0x000fc600078efcff */
[----:B------:R-:W-:Y:S02]  /*1230*/  FSETP.NEU.FTZ.AND P0, PT, R12, R3, PT ;  /* 0x000000030c00720b */ /* 0x000fe40003f1d000 */
[----:B------:R-:W-:Y:S02]  /*1240*/  SHF.L.U32 R15, R14, R15, RZ ;  /* 0x0000000f0e0f7219 */ /* 0x000fe400000006ff */
[----:B------:R-:W-:Y:S02]  /*1250*/  SEL R3, R16, RZ, P3 ;  /* 0x000000ff10037207 */ /* 0x000fe40001800000 */
[----:B------:R-:W-:Y:S02]  /*1260*/  ISETP.NE.AND P1, PT, R15, RZ, P1 ;  /* 0x000000ff0f00720c */ /* 0x000fe40000f25270 */
[----:B------:R-:W-:Y:S02]  /*1270*/  SHF.R.U32.HI R3, RZ, R3, R14 ;  /* 0x00000003ff037219 */ /* 0x000fe4000001160e */
[----:B------:R-:W-:-:S02]  /*1280*/  PLOP3.LUT P0, PT, P0, P1, PT, 0xf8, 0x8f ;  /* 0x00000000008f781c */ /* 0x000fc40000703f70 */
[----:B------:R-:W-:Y:S02]  /*1290*/  SHF.R.U32.HI R15, RZ, 0x1, R3 ;  /* 0x00000001ff0f7819 */ /* 0x000fe40000011603 */
[----:B------:R-:W-:-:S04]  /*12a0*/  SEL R12, RZ, 0x1, !P0 ;  /* 0x00000001ff0c7807 */ /* 0x000fc80004000000 */
[----:B------:R-:W-:-:S04]  /*12b0*/  LOP3.LUT R12, R12, 0x1, R15, 0xf8, !PT ;  /* 0x000000010c0c7812 */ /* 0x000fc800078ef80f */
[----:B------:R-:W-:-:S04]  /*12c0*/  LOP3.LUT R12, R12, R3, RZ, 0xc0, !PT ;  /* 0x000000030c0c7212 */ /* 0x000fc800078ec0ff */
[----:B------:R-:W-:-:S04]  /*12d0*/  IADD3 R15, PT, PT, R15, R12, RZ ;  /* 0x0000000c0f0f7210 */ /* 0x000fc80007ffe0ff */
[----:B------:R-:W-:Y:S01]  /*12e0*/  LOP3.LUT R0, R15, R0, RZ, 0xfc, !PT ;  /* 0x000000000f007212 */ /* 0x000fe200078efcff */
[----:B------:R-:W-:Y:S06]  /*12f0*/  BRA `(.L_x_28) ;  /* 0x0000000000107947 */ /* 0x000fec0003800000 */
.L_x_27:
[----:B------:R-:W-:-:S04]  /*1300*/  LOP3.LUT R0, R0, 0x80000000, RZ, 0xc0, !PT ;  /* 0x8000000000007812 */ /* 0x000fc800078ec0ff */
[----:B------:R-:W-:Y:S01]  /*1310*/  LOP3.LUT R0, R0, 0x7f800000, RZ, 0xfc, !PT ;  /* 0x7f80000000007812 */ /* 0x000fe200078efcff */
[----:B------:R-:W-:Y:S06]  /*1320*/  BRA `(.L_x_28) ;  /* 0x0000000000047947 */ /* 0x000fec0003800000 */
.L_x_26:
[----:B------:R-:W-:-:S07]  /*1330*/  IMAD R0, R15, 0x800000, R0 ;  /* 0x008000000f007824 */ /* 0x000fce00078e0200 */
.L_x_28:
[----:B------:R-:W-:Y:S05]  /*1340*/  BSYNC.RECONVERGENT B2 ;  /* 0x0000000000027941 */ /* 0x000fea0003800200 */
.L_x_25:
[----:B------:R-:W-:Y:S05]  /*1350*/  BRA `(.L_x_29) ;  /* 0x0000000000207947 */ /* 0x000fea0003800000 */
.L_x_24:
[----:B------:R-:W-:-:S04]  /*1360*/  LOP3.LUT R0, R3, 0x80000000, R0, 0x48, !PT ;  /* 0x8000000003007812 */ /* 0x000fc800078e4800 */
[----:B------:R-:W-:Y:S01]  /*1370*/  LOP3.LUT R0, R0, 0x7f800000, RZ, 0xfc, !PT ;  /* 0x7f80000000007812 */ /* 0x000fe200078efcff */
[----:B------:R-:W-:Y:S06]  /*1380*/  BRA `(.L_x_29) ;  /* 0x0000000000147947 */ /* 0x000fec0003800000 */
.L_x_23:
[----:B------:R-:W-:Y:S01]  /*1390*/  LOP3.LUT R0, R3, 0x80000000, R0, 0x48, !PT ;  /* 0x8000000003007812 */ /* 0x000fe200078e4800 */
[----:B------:R-:W-:Y:S06]  /*13a0*/  BRA `(.L_x_29) ;  /* 0x00000000000c7947 */ /* 0x000fec0003800000 */
.L_x_22:
[----:B------:R-:W0:Y:S01]  /*13b0*/  MUFU.RSQ R0, -QNAN ;  /* 0xffc0000000007908 */ /* 0x000e220000001400 */
[----:B------:R-:W-:Y:S05]  /*13c0*/  BRA `(.L_x_29) ;  /* 0x0000000000047947 */ /* 0x000fea0003800000 */
.L_x_21:
[----:B------:R-:W-:-:S07]  /*13d0*/  FADD.FTZ R0, R0, R3 ;  /* 0x0000000300007221 */ /* 0x000fce0000010000 */
.L_x_29:
[----:B------:R-:W-:Y:S05]  /*13e0*/  BSYNC.RECONVERGENT B1 ;  /* 0x0000000000017941 */ /* 0x000fea0003800200 */
.L_x_19:
[----:B------:R-:W-:Y:S01]  /*13f0*/  MOV R14, R4 ;  /* 0x00000004000e7202 */ /* 0x000fe20000000f00 */
[----:B------:R-:W-:Y:S02]  /*1400*/  IMAD.MOV.U32 R15, RZ, RZ, 0x0 ;  /* 0x00000000ff0f7424 */ /* 0x000fe400078e00ff */
[----:B0-----:R-:W-:Y:S02]  /*1410*/  IMAD.MOV.U32 R3, RZ, RZ, R0 ;  /* 0x000000ffff037224 */ /* 0x001fe400078e0000 */
[----:B------:R-:W-:Y:S05]  /*1420*/  RET.REL.NODEC R14 `(_Z5iloopPfS_iS_S_) ;  /* 0xffffffe80ef47950 */ /* 0x000fea0003c3ffff */
.L_x_30:
        /* <DEDUP_REMOVED lines=13> */
.L_x_31:


//--------------------- .nv.shared.reserved.0     --------------------------
	.section	.nv.shared.reserved.0,"aw",@nobits
	.weak		__nv_reservedSMEM_offset_0_alias
	.size		__nv_reservedSMEM_offset_0_alias, 0, 64
	.other		__nv_reservedSMEM_offset_0_alias,@"STO_CUDA_RESERVED_SHARED STV_DEFAULT"
__nv_reservedSMEM_offset_0_alias:
	.zero		0
	.zero		64


//--------------------- .nv.constant0._Z3addPfS_i --------------------------
	.section	.nv.constant0._Z3addPfS_i,"a",@progbits
	.sectionflags	@""
	.align	4
.nv.constant0._Z3addPfS_i:
	.zero		916


//--------------------- .nv.constant0._Z5iloopPfS_iS_S_ --------------------------
	.section	.nv.constant0._Z5iloopPfS_iS_S_,"a",@progbits
	.sectionflags	@""
	.align	4
.nv.constant0._Z5iloopPfS_iS_S_:
	.zero		936


//--------------------- SYMBOLS --------------------------

	.type		.nv.reservedSmem.offset0,@object
	.size		.nv.reservedSmem.offset0,0x4
